	.target	sm_90a

	.elftype	@"ET_EXEC"


//--------------------- .note.nv.tkinfo           --------------------------
	.section	.note.nv.tkinfo,"",@"SHT_NOTE"
	.sectionflags	@"SHF_NOTE_NV_TKINFO"
	.tkinfo
        /*0018*/ 	.word	0x00000002
        /*0030*/ 	.string	""
        /*0030*/ 	.string	"ptxas"
        /*0030*/ 	.string	"Cuda compilation tools, release 13.0, V13.0.88"
        /*0030*/ 	.string	"Build cuda_13.0.r13.0/compiler.36424714_0"
        /*0030*/ 	.string	"-arch sm_90a -m 64 "



//--------------------- .note.nv.cuinfo           --------------------------
	.section	.note.nv.cuinfo,"",@"SHT_NOTE"
	.sectionflags	@"SHF_NOTE_NV_CUINFO"
        /*0018*/ 	.short	0x0002
        /*001a*/ 	.short	0x005a
        /*001c*/ 	.short	0x0082
	.zero		2


//--------------------- .nv.info                  --------------------------
	.section	.nv.info,"",@"SHT_CUDA_INFO"
	.align	4


	//----- nvinfo : EIATTR_REGCOUNT
	.align		4
        /*0000*/ 	.byte	0x04, 0x2f
        /*0002*/ 	.short	(.L_15 - .L_14)
	.align		4
.L_14:
        /*0004*/ 	.word	index@(_ZN7cutlass13device_kernelINS_4gemm6kernel13GemmUniversalIN4cute5tupleIJiiiiEEENS1_10collective13CollectiveMmaINS1_34MainloopSm90TmaGmmaWarpSpecializedILi37ENS5_IJNS4_1CILi2EEENSA_ILi1EEESC_EEENS1_35KernelTmaWarpSpecializedCooperativeEEENS5_IJNSA_ILi128EEENSA_ILi64EEENSA_ILi32EEEEEEaNS5_IJlSC_lEEEaSK_NS4_8TiledMMAINS4_8MMA_AtomIJNS4_4SM904GMMA26MMA_64x64x32_S32S8S8_SS_TNEEEENS4_6LayoutISD_NS5_IJSC_NSA_ILi0EEESS_EEEEENS5_IJNS4_10UnderscoreESV_SV_EEEEENS4_13SM90_TMA_LOADENS4_14ComposedLayoutINS4_7SwizzleILi1ELi4ELi3EEENS4_18smem_ptr_flag_bitsILi8EEENSR_INS5_IJNSA_ILi8EEESI_EEENS5_IJSI_SC_EEEEEEEvNS4_8identityENS4_23SM90_TMA_LOAD_MULTICASTES18_vS19_EENS_8epilogue10collective6detail29Sm90TmaWarpSpecializedAdapterINS1D_15DefaultEpilogueIaSK_SK_NS1C_6thread17LinearCombinationIaLi1EiiLNS1H_9ScaleType4KindE0ELNS_15FloatRoundStyleE2EaEENS1_15EpilogueDefaultEEEEEvvEEEEvNT_6ParamsE)
        /*0008*/ 	.word	0x000000a8


	//----- nvinfo : EIATTR_FRAME_SIZE
	.align		4
.L_15:
        /*000c*/ 	.byte	0x04, 0x11
        /*000e*/ 	.short	(.L_17 - .L_16)
	.align		4
.L_16:
        /*0010*/ 	.word	index@(_ZN7cutlass13device_kernelINS_4gemm6kernel13GemmUniversalIN4cute5tupleIJiiiiEEENS1_10collective13CollectiveMmaINS1_34MainloopSm90TmaGmmaWarpSpecializedILi37ENS5_IJNS4_1CILi2EEENSA_ILi1EEESC_EEENS1_35KernelTmaWarpSpecializedCooperativeEEENS5_IJNSA_ILi128EEENSA_ILi64EEENSA_ILi32EEEEEEaNS5_IJlSC_lEEEaSK_NS4_8TiledMMAINS4_8MMA_AtomIJNS4_4SM904GMMA26MMA_64x64x32_S32S8S8_SS_TNEEEENS4_6LayoutISD_NS5_IJSC_NSA_ILi0EEESS_EEEEENS5_IJNS4_10UnderscoreESV_SV_EEEEENS4_13SM90_TMA_LOADENS4_14ComposedLayoutINS4_7SwizzleILi1ELi4ELi3EEENS4_18smem_ptr_flag_bitsILi8EEENSR_INS5_IJNSA_ILi8EEESI_EEENS5_IJSI_SC_EEEEEEEvNS4_8identityENS4_23SM90_TMA_LOAD_MULTICASTES18_vS19_EENS_8epilogue10collective6detail29Sm90TmaWarpSpecializedAdapterINS1D_15DefaultEpilogueIaSK_SK_NS1C_6thread17LinearCombinationIaLi1EiiLNS1H_9ScaleType4KindE0ELNS_15FloatRoundStyleE2EaEENS1_15EpilogueDefaultEEEEEvvEEEEvNT_6ParamsE)
        /*0014*/ 	.word	0x00000000


	//----- nvinfo : EIATTR_MIN_STACK_SIZE
	.align		4
.L_17:
        /*0018*/ 	.byte	0x04, 0x12
        /*001a*/ 	.short	(.L_19 - .L_18)
	.align		4
.L_18:
        /*001c*/ 	.word	index@(_ZN7cutlass13device_kernelINS_4gemm6kernel13GemmUniversalIN4cute5tupleIJiiiiEEENS1_10collective13CollectiveMmaINS1_34MainloopSm90TmaGmmaWarpSpecializedILi37ENS5_IJNS4_1CILi2EEENSA_ILi1EEESC_EEENS1_35KernelTmaWarpSpecializedCooperativeEEENS5_IJNSA_ILi128EEENSA_ILi64EEENSA_ILi32EEEEEEaNS5_IJlSC_lEEEaSK_NS4_8TiledMMAINS4_8MMA_AtomIJNS4_4SM904GMMA26MMA_64x64x32_S32S8S8_SS_TNEEEENS4_6LayoutISD_NS5_IJSC_NSA_ILi0EEESS_EEEEENS5_IJNS4_10UnderscoreESV_SV_EEEEENS4_13SM90_TMA_LOADENS4_14ComposedLayoutINS4_7SwizzleILi1ELi4ELi3EEENS4_18smem_ptr_flag_bitsILi8EEENSR_INS5_IJNSA_ILi8EEESI_EEENS5_IJSI_SC_EEEEEEEvNS4_8identityENS4_23SM90_TMA_LOAD_MULTICASTES18_vS19_EENS_8epilogue10collective6detail29Sm90TmaWarpSpecializedAdapterINS1D_15DefaultEpilogueIaSK_SK_NS1C_6thread17LinearCombinationIaLi1EiiLNS1H_9ScaleType4KindE0ELNS_15FloatRoundStyleE2EaEENS1_15EpilogueDefaultEEEEEvvEEEEvNT_6ParamsE)
        /*0020*/ 	.word	0x00000000
.L_19:


//--------------------- .nv.compat                --------------------------
	.section	.nv.compat,"",@"SHT_CUDA_COMPAT_INFO"
	.align	4
        /*0000*/ 	.byte	0x02, 0x09, 0x01, 0x00, 0x02, 0x02, 0x04, 0x00, 0x02, 0x05, 0x05, 0x00, 0x03, 0x07, 0x01, 0x01
        /*0010*/ 	.byte	0x02, 0x03, 0x01, 0x00, 0x02, 0x06, 0x01, 0x00, 0x04, 0x0b, 0x08, 0x00, 0x00, 0x00, 0x00, 0x00
        /*0020*/ 	.byte	0x00, 0x00, 0x00, 0x00


//--------------------- .nv.info._ZN7cutlass13device_kernelINS_4gemm6kernel13GemmUniversalIN4cute5tupleIJiiiiEEENS1_10collective13CollectiveMmaINS1_34MainloopSm90TmaGmmaWarpSpecializedILi37ENS5_IJNS4_1CILi2EEENSA_ILi1EEESC_EEENS1_35KernelTmaWarpSpecializedCooperativeEEENS5_IJNSA_ILi128EEENSA_ILi64EEENSA_ILi32EEEEEEaNS5_IJlSC_lEEEaSK_NS4_8TiledMMAINS4_8MMA_AtomIJNS4_4SM904GMMA26MMA_64x64x32_S32S8S8_SS_TNEEEENS4_6LayoutISD_NS5_IJSC_NSA_ILi0EEESS_EEEEENS5_IJNS4_10UnderscoreESV_SV_EEEEENS4_13SM90_TMA_LOADENS4_14ComposedLayoutINS4_7SwizzleILi1ELi4ELi3EEENS4_18smem_ptr_flag_bitsILi8EEENSR_INS5_IJNSA_ILi8EEESI_EEENS5_IJSI_SC_EEEEEEEvNS4_8identityENS4_23SM90_TMA_LOAD_MULTICASTES18_vS19_EENS_8epilogue10collective6detail29Sm90TmaWarpSpecializedAdapterINS1D_15DefaultEpilogueIaSK_SK_NS1C_6thread17LinearCombinationIaLi1EiiLNS1H_9ScaleType4KindE0ELNS_15FloatRoundStyleE2EaEENS1_15EpilogueDefaultEEEEEvvEEEEvNT_6ParamsE --------------------------
	.section	.nv.info._ZN7cutlass13device_kernelINS_4gemm6kernel13GemmUniversalIN4cute5tupleIJiiiiEEENS1_10collective13CollectiveMmaINS1_34MainloopSm90TmaGmmaWarpSpecializedILi37ENS5_IJNS4_1CILi2EEENSA_ILi1EEESC_EEENS1_35KernelTmaWarpSpecializedCooperativeEEENS5_IJNSA_ILi128EEENSA_ILi64EEENSA_ILi32EEEEEEaNS5_IJlSC_lEEEaSK_NS4_8TiledMMAINS4_8MMA_AtomIJNS4_4SM904GMMA26MMA_64x64x32_S32S8S8_SS_TNEEEENS4_6LayoutISD_NS5_IJSC_NSA_ILi0EEESS_EEEEENS5_IJNS4_10UnderscoreESV_SV_EEEEENS4_13SM90_TMA_LOADENS4_14ComposedLayoutINS4_7SwizzleILi1ELi4ELi3EEENS4_18smem_ptr_flag_bitsILi8EEENSR_INS5_IJNSA_ILi8EEESI_EEENS5_IJSI_SC_EEEEEEEvNS4_8identityENS4_23SM90_TMA_LOAD_MULTICASTES18_vS19_EENS_8epilogue10collective6detail29Sm90TmaWarpSpecializedAdapterINS1D_15DefaultEpilogueIaSK_SK_NS1C_6thread17LinearCombinationIaLi1EiiLNS1H_9ScaleType4KindE0ELNS_15FloatRoundStyleE2EaEENS1_15EpilogueDefaultEEEEEvvEEEEvNT_6ParamsE,"",@"SHT_CUDA_INFO"
	.sectionflags	@""
	.align	4


	//----- nvinfo : EIATTR_CUDA_API_VERSION
	.align		4
        /*0000*/ 	.byte	0x04, 0x37
        /*0002*/ 	.short	(.L_21 - .L_20)
.L_20:
        /*0004*/ 	.word	0x00000082


	//----- nvinfo : EIATTR_KPARAM_INFO
	.align		4
.L_21:
        /*0008*/ 	.byte	0x04, 0x17
        /*000a*/ 	.short	(.L_23 - .L_22)
.L_22:
        /*000c*/ 	.word	0x00000000
        /*0010*/ 	.short	0x0000
        /*0012*/ 	.short	0x0070
        /*0014*/ 	.byte	0x00, 0xf0, 0x01, 0x10


	//----- nvinfo : EIATTR_SPARSE_MMA_MASK
	.align		4
.L_23:
        /*0018*/ 	.byte	0x03, 0x50
        /*001a*/ 	.short	0x0000


	//----- nvinfo : EIATTR_MAXREG_COUNT
	.align		4
        /*001c*/ 	.byte	0x03, 0x1b
        /*001e*/ 	.short	0x00a8


	//----- nvinfo : EIATTR_NUM_BARRIERS
	.align		4
        /*0020*/ 	.byte	0x02, 0x4c
        /*0022*/ 	.byte	0x01
	.zero		1


	//----- nvinfo : EIATTR_EXTERNS
	.align		4
        /*0024*/ 	.byte	0x04, 0x0f
        /*0026*/ 	.short	(.L_25 - .L_24)


	//   ....[0]....
	.align		4
.L_24:
        /*0028*/ 	.word	index@(__assertfail)


	//----- nvinfo : EIATTR_MERCURY_ISA_VERSION
	.align		4
.L_25:
        /*002c*/ 	.byte	0x03, 0x5f
        /*002e*/ 	.short	0x0101


	//----- nvinfo : EIATTR_INT_WARP_WIDE_INSTR_OFFSETS
	.align		4
        /*0030*/ 	.byte	0x04, 0x31
        /*0032*/ 	.short	(.L_27 - .L_26)


	//   ....[0]....
.L_26:
        /*0034*/ 	.word	0x000008d0


	//   ....[1]....
        /*0038*/ 	.word	0x00000900


	//   ....[2]....
        /*003c*/ 	.word	0x00000aa0


	//----- nvinfo : EIATTR_COOP_GROUP_MASK_REGIDS
	.align		4
.L_27:
        /*0040*/ 	.byte	0x04, 0x29
        /*0042*/ 	.short	(.L_29 - .L_28)


	//   ....[0]....
.L_28:
        /*0044*/ 	.word	0xffffffff


	//   ....[1]....
        /*0048*/ 	.word	0xffffffff


	//   ....[2]....
        /*004c*/ 	.word	0xffffffff


	//   ....[3]....
        /*0050*/ 	.word	0xffffffff


	//   ....[4]....
        /*0054*/ 	.word	0xffffffff


	//   ....[5]....
        /*0058*/ 	.word	0xffffffff


	//----- nvinfo : EIATTR_COOP_GROUP_INSTR_OFFSETS
	.align		4
.L_29:
        /*005c*/ 	.byte	0x04, 0x28
        /*005e*/ 	.short	(.L_31 - .L_30)


	//   ....[0]....
.L_30:
        /*0060*/ 	.word	0x00000060


	//   ....[1]....
        /*0064*/ 	.word	0x00000070


	//   ....[2]....
        /*0068*/ 	.word	0x00000130


	//   ....[3]....
        /*006c*/ 	.word	0x00000720


	//   ....[4]....
        /*0070*/ 	.word	0x00000c50


	//   ....[5]....
        /*0074*/ 	.word	0x00001890


	//----- nvinfo : EIATTR_REG_RECONFIG
	.align		4
.L_31:
        /*0078*/ 	.byte	0x01, 0x54
	.zero		2


	//----- nvinfo : EIATTR_SYSCALL_OFFSETS
	.align		4
        /*007c*/ 	.byte	0x04, 0x46
        /*007e*/ 	.short	(.L_33 - .L_32)


	//   ....[0]....
.L_32:
        /*0080*/ 	.word	0x00001a80


	//----- nvinfo : EIATTR_MBARRIER_INSTR_OFFSETS
	.align		4
.L_33:
        /*0084*/ 	.byte	0x04, 0x39
        /*0086*/ 	.short	(.L_35 - .L_34)


	//   ....[0]....
.L_34:
        /*0088*/ 	.word	0x00000250
        /*008c*/ 	.word	0x000000ff
        /*0090*/ 	.word	0x00000000
        /*0094*/ 	.short	0x0100
        /*0096*/ 	.byte	0x08
	.zero		1


	//   ....[1]....
        /*0098*/ 	.word	0x00000260
        /*009c*/ 	.word	0x000000ff
        /*00a0*/ 	.word	0x00000128
        /*00a4*/ 	.short	0x0100
        /*00a6*/ 	.byte	0x08
	.zero		1


	//   ....[2]....
        /*00a8*/ 	.word	0x00000270
        /*00ac*/ 	.word	0x000000ff
        /*00b0*/ 	.word	0x00000008
        /*00b4*/ 	.short	0x0100
        /*00b6*/ 	.byte	0x08
	.zero		1


	//   ....[3]....
        /*00b8*/ 	.word	0x00000280
        /*00bc*/ 	.word	0x000000ff
        /*00c0*/ 	.word	0x00000130
        /*00c4*/ 	.short	0x0100
        /*00c6*/ 	.byte	0x08
	.zero		1


	//   ....[4]....
        /*00c8*/ 	.word	0x00000290
        /*00cc*/ 	.word	0x000000ff
        /*00d0*/ 	.word	0x00000010
        /*00d4*/ 	.short	0x0100
        /*00d6*/ 	.byte	0x08
	.zero		1


	//   ....[5]....
        /*00d8*/ 	.word	0x000002a0
        /*00dc*/ 	.word	0x000000ff
        /*00e0*/ 	.word	0x00000138
        /*00e4*/ 	.short	0x0100
        /*00e6*/ 	.byte	0x08
	.zero		1


	//   ....[6]....
        /*00e8*/ 	.word	0x000002b0
        /*00ec*/ 	.word	0x000000ff
        /*00f0*/ 	.word	0x00000018
        /*00f4*/ 	.short	0x0100
        /*00f6*/ 	.byte	0x08
	.zero		1


	//   ....[7]....
        /*00f8*/ 	.word	0x000002c0
        /*00fc*/ 	.word	0x000000ff
        /*0100*/ 	.word	0x00000140
        /*0104*/ 	.short	0x0100
        /*0106*/ 	.byte	0x08
	.zero		1


	//   ....[8]....
        /*0108*/ 	.word	0x000002d0
        /*010c*/ 	.word	0x000000ff
        /*0110*/ 	.word	0x00000020
        /*0114*/ 	.short	0x0100
        /*0116*/ 	.byte	0x08
	.zero		1


	//   ....[9]....
        /*0118*/ 	.word	0x000002e0
        /*011c*/ 	.word	0x000000ff
        /*0120*/ 	.word	0x00000148
        /*0124*/ 	.short	0x0100
        /*0126*/ 	.byte	0x08
	.zero		1


	//   ....[10]....
        /*0128*/ 	.word	0x000002f0
        /*012c*/ 	.word	0x000000ff
        /*0130*/ 	.word	0x00000028
        /*0134*/ 	.short	0x0100
        /*0136*/ 	.byte	0x08
	.zero		1


	//   ....[11]....
        /*0138*/ 	.word	0x00000300
        /*013c*/ 	.word	0x000000ff
        /*0140*/ 	.word	0x00000150
        /*0144*/ 	.short	0x0100
        /*0146*/ 	.byte	0x08
	.zero		1


	//   ....[12]....
        /*0148*/ 	.word	0x00000310
        /*014c*/ 	.word	0x000000ff
        /*0150*/ 	.word	0x00000030
        /*0154*/ 	.short	0x0100
        /*0156*/ 	.byte	0x08
	.zero		1


	//   ....[13]....
        /*0158*/ 	.word	0x00000320
        /*015c*/ 	.word	0x000000ff
        /*0160*/ 	.word	0x00000158
        /*0164*/ 	.short	0x0100
        /*0166*/ 	.byte	0x08
	.zero		1


	//   ....[14]....
        /*0168*/ 	.word	0x00000330
        /*016c*/ 	.word	0x000000ff
        /*0170*/ 	.word	0x00000038
        /*0174*/ 	.short	0x0100
        /*0176*/ 	.byte	0x08
	.zero		1


	//   ....[15]....
        /*0178*/ 	.word	0x00000340
        /*017c*/ 	.word	0x000000ff
        /*0180*/ 	.word	0x00000160
        /*0184*/ 	.short	0x0100
        /*0186*/ 	.byte	0x08
	.zero		1


	//   ....[16]....
        /*0188*/ 	.word	0x00000350
        /*018c*/ 	.word	0x000000ff
        /*0190*/ 	.word	0x00000040
        /*0194*/ 	.short	0x0100
        /*0196*/ 	.byte	0x08
	.zero		1


	//   ....[17]....
        /*0198*/ 	.word	0x00000360
        /*019c*/ 	.word	0x000000ff
        /*01a0*/ 	.word	0x00000168
        /*01a4*/ 	.short	0x0100
        /*01a6*/ 	.byte	0x08
	.zero		1


	//   ....[18]....
        /*01a8*/ 	.word	0x00000370
        /*01ac*/ 	.word	0x000000ff
        /*01b0*/ 	.word	0x00000048
        /*01b4*/ 	.short	0x0100
        /*01b6*/ 	.byte	0x08
	.zero		1


	//   ....[19]....
        /*01b8*/ 	.word	0x00000380
        /*01bc*/ 	.word	0x000000ff
        /*01c0*/ 	.word	0x00000170
        /*01c4*/ 	.short	0x0100
        /*01c6*/ 	.byte	0x08
	.zero		1


	//   ....[20]....
        /*01c8*/ 	.word	0x00000390
        /*01cc*/ 	.word	0x000000ff
        /*01d0*/ 	.word	0x00000050
        /*01d4*/ 	.short	0x0100
        /*01d6*/ 	.byte	0x08
	.zero		1


	//   ....[21]....
        /*01d8*/ 	.word	0x000003a0
        /*01dc*/ 	.word	0x000000ff
        /*01e0*/ 	.word	0x00000178
        /*01e4*/ 	.short	0x0100
        /*01e6*/ 	.byte	0x08
	.zero		1


	//   ....[22]....
        /*01e8*/ 	.word	0x000003b0
        /*01ec*/ 	.word	0x000000ff
        /*01f0*/ 	.word	0x00000058
        /*01f4*/ 	.short	0x0100
        /*01f6*/ 	.byte	0x08
	.zero		1


	//   ....[23]....
        /*01f8*/ 	.word	0x000003c0
        /*01fc*/ 	.word	0x000000ff
        /*0200*/ 	.word	0x00000180
        /*0204*/ 	.short	0x0100
        /*0206*/ 	.byte	0x08
	.zero		1


	//   ....[24]....
        /*0208*/ 	.word	0x000003d0
        /*020c*/ 	.word	0x000000ff
        /*0210*/ 	.word	0x00000060
        /*0214*/ 	.short	0x0100
        /*0216*/ 	.byte	0x08
	.zero		1


	//   ....[25]....
        /*0218*/ 	.word	0x000003e0
        /*021c*/ 	.word	0x000000ff
        /*0220*/ 	.word	0x00000188
        /*0224*/ 	.short	0x0100
        /*0226*/ 	.byte	0x08
	.zero		1


	//   ....[26]....
        /*0228*/ 	.word	0x000003f0
        /*022c*/ 	.word	0x000000ff
        /*0230*/ 	.word	0x00000068
        /*0234*/ 	.short	0x0100
        /*0236*/ 	.byte	0x08
	.zero		1


	//   ....[27]....
        /*0238*/ 	.word	0x00000400
        /*023c*/ 	.word	0x000000ff
        /*0240*/ 	.word	0x00000190
        /*0244*/ 	.short	0x0100
        /*0246*/ 	.byte	0x08
	.zero		1


	//   ....[28]....
        /*0248*/ 	.word	0x00000410
        /*024c*/ 	.word	0x000000ff
        /*0250*/ 	.word	0x00000070
        /*0254*/ 	.short	0x0100
        /*0256*/ 	.byte	0x08
	.zero		1


	//   ....[29]....
        /*0258*/ 	.word	0x00000420
        /*025c*/ 	.word	0x000000ff
        /*0260*/ 	.word	0x00000198
        /*0264*/ 	.short	0x0100
        /*0266*/ 	.byte	0x08
	.zero		1


	//   ....[30]....
        /*0268*/ 	.word	0x00000430
        /*026c*/ 	.word	0x000000ff
        /*0270*/ 	.word	0x00000078
        /*0274*/ 	.short	0x0100
        /*0276*/ 	.byte	0x08
	.zero		1


	//   ....[31]....
        /*0278*/ 	.word	0x00000440
        /*027c*/ 	.word	0x000000ff
        /*0280*/ 	.word	0x000001a0
        /*0284*/ 	.short	0x0100
        /*0286*/ 	.byte	0x08
	.zero		1


	//   ....[32]....
        /*0288*/ 	.word	0x00000450
        /*028c*/ 	.word	0x000000ff
        /*0290*/ 	.word	0x00000080
        /*0294*/ 	.short	0x0100
        /*0296*/ 	.byte	0x08
	.zero		1


	//   ....[33]....
        /*0298*/ 	.word	0x00000460
        /*029c*/ 	.word	0x000000ff
        /*02a0*/ 	.word	0x000001a8
        /*02a4*/ 	.short	0x0100
        /*02a6*/ 	.byte	0x08
	.zero		1


	//   ....[34]....
        /*02a8*/ 	.word	0x00000470
        /*02ac*/ 	.word	0x000000ff
        /*02b0*/ 	.word	0x00000088
        /*02b4*/ 	.short	0x0100
        /*02b6*/ 	.byte	0x08
	.zero		1


	//   ....[35]....
        /*02b8*/ 	.word	0x00000480
        /*02bc*/ 	.word	0x000000ff
        /*02c0*/ 	.word	0x000001b0
        /*02c4*/ 	.short	0x0100
        /*02c6*/ 	.byte	0x08
	.zero		1


	//   ....[36]....
        /*02c8*/ 	.word	0x00000490
        /*02cc*/ 	.word	0x000000ff
        /*02d0*/ 	.word	0x00000090
        /*02d4*/ 	.short	0x0100
        /*02d6*/ 	.byte	0x08
	.zero		1


	//   ....[37]....
        /*02d8*/ 	.word	0x000004a0
        /*02dc*/ 	.word	0x000000ff
        /*02e0*/ 	.word	0x000001b8
        /*02e4*/ 	.short	0x0100
        /*02e6*/ 	.byte	0x08
	.zero		1


	//   ....[38]....
        /*02e8*/ 	.word	0x000004b0
        /*02ec*/ 	.word	0x000000ff
        /*02f0*/ 	.word	0x00000098
        /*02f4*/ 	.short	0x0100
        /*02f6*/ 	.byte	0x08
	.zero		1


	//   ....[39]....
        /*02f8*/ 	.word	0x000004c0
        /*02fc*/ 	.word	0x000000ff
        /*0300*/ 	.word	0x000001c0
        /*0304*/ 	.short	0x0100
        /*0306*/ 	.byte	0x08
	.zero		1


	//   ....[40]....
        /*0308*/ 	.word	0x000004d0
        /*030c*/ 	.word	0x000000ff
        /*0310*/ 	.word	0x000000a0
        /*0314*/ 	.short	0x0100
        /*0316*/ 	.byte	0x08
	.zero		1


	//   ....[41]....
        /*0318*/ 	.word	0x000004e0
        /*031c*/ 	.word	0x000000ff
        /*0320*/ 	.word	0x000001c8
        /*0324*/ 	.short	0x0100
        /*0326*/ 	.byte	0x08
	.zero		1


	//   ....[42]....
        /*0328*/ 	.word	0x000004f0
        /*032c*/ 	.word	0x000000ff
        /*0330*/ 	.word	0x000000a8
        /*0334*/ 	.short	0x0100
        /*0336*/ 	.byte	0x08
	.zero		1


	//   ....[43]....
        /*0338*/ 	.word	0x00000500
        /*033c*/ 	.word	0x000000ff
        /*0340*/ 	.word	0x000001d0
        /*0344*/ 	.short	0x0100
        /*0346*/ 	.byte	0x08
	.zero		1


	//   ....[44]....
        /*0348*/ 	.word	0x00000510
        /*034c*/ 	.word	0x000000ff
        /*0350*/ 	.word	0x000000b0
        /*0354*/ 	.short	0x0100
        /*0356*/ 	.byte	0x08
	.zero		1


	//   ....[45]....
        /*0358*/ 	.word	0x00000520
        /*035c*/ 	.word	0x000000ff
        /*0360*/ 	.word	0x000001d8
        /*0364*/ 	.short	0x0100
        /*0366*/ 	.byte	0x08
	.zero		1


	//   ....[46]....
        /*0368*/ 	.word	0x00000530
        /*036c*/ 	.word	0x000000ff
        /*0370*/ 	.word	0x000000b8
        /*0374*/ 	.short	0x0100
        /*0376*/ 	.byte	0x08
	.zero		1


	//   ....[47]....
        /*0378*/ 	.word	0x00000540
        /*037c*/ 	.word	0x000000ff
        /*0380*/ 	.word	0x000001e0
        /*0384*/ 	.short	0x0100
        /*0386*/ 	.byte	0x08
	.zero		1


	//   ....[48]....
        /*0388*/ 	.word	0x00000550
        /*038c*/ 	.word	0x000000ff
        /*0390*/ 	.word	0x000000c0
        /*0394*/ 	.short	0x0100
        /*0396*/ 	.byte	0x08
	.zero		1


	//   ....[49]....
        /*0398*/ 	.word	0x00000560
        /*039c*/ 	.word	0x000000ff
        /*03a0*/ 	.word	0x000001e8
        /*03a4*/ 	.short	0x0100
        /*03a6*/ 	.byte	0x08
	.zero		1


	//   ....[50]....
        /*03a8*/ 	.word	0x00000570
        /*03ac*/ 	.word	0x000000ff
        /*03b0*/ 	.word	0x000000c8
        /*03b4*/ 	.short	0x0100
        /*03b6*/ 	.byte	0x08
	.zero		1


	//   ....[51]....
        /*03b8*/ 	.word	0x00000580
        /*03bc*/ 	.word	0x000000ff
        /*03c0*/ 	.word	0x000001f0
        /*03c4*/ 	.short	0x0100
        /*03c6*/ 	.byte	0x08
	.zero		1


	//   ....[52]....
        /*03c8*/ 	.word	0x00000590
        /*03cc*/ 	.word	0x000000ff
        /*03d0*/ 	.word	0x000000d0
        /*03d4*/ 	.short	0x0100
        /*03d6*/ 	.byte	0x08
	.zero		1


	//   ....[53]....
        /*03d8*/ 	.word	0x000005a0
        /*03dc*/ 	.word	0x000000ff
        /*03e0*/ 	.word	0x000001f8
        /*03e4*/ 	.short	0x0100
        /*03e6*/ 	.byte	0x08
	.zero		1


	//   ....[54]....
        /*03e8*/ 	.word	0x000005b0
        /*03ec*/ 	.word	0x000000ff
        /*03f0*/ 	.word	0x000000d8
        /*03f4*/ 	.short	0x0100
        /*03f6*/ 	.byte	0x08
	.zero		1


	//   ....[55]....
        /*03f8*/ 	.word	0x000005c0
        /*03fc*/ 	.word	0x000000ff
        /*0400*/ 	.word	0x00000200
        /*0404*/ 	.short	0x0100
        /*0406*/ 	.byte	0x08
	.zero		1


	//   ....[56]....
        /*0408*/ 	.word	0x000005d0
        /*040c*/ 	.word	0x000000ff
        /*0410*/ 	.word	0x000000e0
        /*0414*/ 	.short	0x0100
        /*0416*/ 	.byte	0x08
	.zero		1


	//   ....[57]....
        /*0418*/ 	.word	0x000005e0
        /*041c*/ 	.word	0x000000ff
        /*0420*/ 	.word	0x00000208
        /*0424*/ 	.short	0x0100
        /*0426*/ 	.byte	0x08
	.zero		1


	//   ....[58]....
        /*0428*/ 	.word	0x000005f0
        /*042c*/ 	.word	0x000000ff
        /*0430*/ 	.word	0x000000e8
        /*0434*/ 	.short	0x0100
        /*0436*/ 	.byte	0x08
	.zero		1


	//   ....[59]....
        /*0438*/ 	.word	0x00000600
        /*043c*/ 	.word	0x000000ff
        /*0440*/ 	.word	0x00000210
        /*0444*/ 	.short	0x0100
        /*0446*/ 	.byte	0x08
	.zero		1


	//   ....[60]....
        /*0448*/ 	.word	0x00000610
        /*044c*/ 	.word	0x000000ff
        /*0450*/ 	.word	0x000000f0
        /*0454*/ 	.short	0x0100
        /*0456*/ 	.byte	0x08
	.zero		1


	//   ....[61]....
        /*0458*/ 	.word	0x00000620
        /*045c*/ 	.word	0x000000ff
        /*0460*/ 	.word	0x00000218
        /*0464*/ 	.short	0x0100
        /*0466*/ 	.byte	0x08
	.zero		1


	//   ....[62]....
        /*0468*/ 	.word	0x00000630
        /*046c*/ 	.word	0x000000ff
        /*0470*/ 	.word	0x000000f8
        /*0474*/ 	.short	0x0100
        /*0476*/ 	.byte	0x08
	.zero		1


	//   ....[63]....
        /*0478*/ 	.word	0x00000640
        /*047c*/ 	.word	0x000000ff
        /*0480*/ 	.word	0x00000220
        /*0484*/ 	.short	0x0100
        /*0486*/ 	.byte	0x08
	.zero		1


	//   ....[64]....
        /*0488*/ 	.word	0x00000650
        /*048c*/ 	.word	0x000000ff
        /*0490*/ 	.word	0x00000100
        /*0494*/ 	.short	0x0100
        /*0496*/ 	.byte	0x08
	.zero		1


	//   ....[65]....
        /*0498*/ 	.word	0x00000660
        /*049c*/ 	.word	0x000000ff
        /*04a0*/ 	.word	0x00000228
        /*04a4*/ 	.short	0x0100
        /*04a6*/ 	.byte	0x08
	.zero		1


	//   ....[66]....
        /*04a8*/ 	.word	0x00000670
        /*04ac*/ 	.word	0x000000ff
        /*04b0*/ 	.word	0x00000108
        /*04b4*/ 	.short	0x0100
        /*04b6*/ 	.byte	0x08
	.zero		1


	//   ....[67]....
        /*04b8*/ 	.word	0x00000680
        /*04bc*/ 	.word	0x000000ff
        /*04c0*/ 	.word	0x00000230
        /*04c4*/ 	.short	0x0100
        /*04c6*/ 	.byte	0x08
	.zero		1


	//   ....[68]....
        /*04c8*/ 	.word	0x00000690
        /*04cc*/ 	.word	0x000000ff
        /*04d0*/ 	.word	0x00000110
        /*04d4*/ 	.short	0x0100
        /*04d6*/ 	.byte	0x08
	.zero		1


	//   ....[69]....
        /*04d8*/ 	.word	0x000006a0
        /*04dc*/ 	.word	0x000000ff
        /*04e0*/ 	.word	0x00000238
        /*04e4*/ 	.short	0x0100
        /*04e6*/ 	.byte	0x08
	.zero		1


	//   ....[70]....
        /*04e8*/ 	.word	0x000006b0
        /*04ec*/ 	.word	0x000000ff
        /*04f0*/ 	.word	0x00000118
        /*04f4*/ 	.short	0x0100
        /*04f6*/ 	.byte	0x08
	.zero		1


	//   ....[71]....
        /*04f8*/ 	.word	0x000006c0
        /*04fc*/ 	.word	0x000000ff
        /*0500*/ 	.word	0x00000240
        /*0504*/ 	.short	0x0100
        /*0506*/ 	.byte	0x08
	.zero		1


	//   ....[72]....
        /*0508*/ 	.word	0x000006d0
        /*050c*/ 	.word	0x000000ff
        /*0510*/ 	.word	0x00000120
        /*0514*/ 	.short	0x0100
        /*0516*/ 	.byte	0x08
	.zero		1


	//   ....[73]....
        /*0518*/ 	.word	0x000006e0
        /*051c*/ 	.word	0x000000ff
        /*0520*/ 	.word	0x00000248
        /*0524*/ 	.short	0x0100
        /*0526*/ 	.byte	0x08
	.zero		1


	//   ....[74]....
        /*0528*/ 	.word	0x00000b30
        /*052c*/ 	.word	0x000000ff
        /*0530*/ 	.word	0x00000260
        /*0534*/ 	.short	0x0100
        /*0536*/ 	.byte	0x06
	.zero		1


	//   ....[75]....
        /*0538*/ 	.word	0x00000bd0
        /*053c*/ 	.word	0x000000ff
        /*0540*/ 	.word	0x00000268
        /*0544*/ 	.short	0x0100
        /*0546*/ 	.byte	0x06
	.zero		1


	//   ....[76]....
        /*0548*/ 	.word	0x00001b50
        /*054c*/ 	.word	0x00000003
        /*0550*/ 	.word	0x00000000
        /*0554*/ 	.short	0x010a
        /*0556*/ 	.byte	0x3f
	.zero		1


	//   ....[77]....
        /*0558*/ 	.word	0x00001bb0
        /*055c*/ 	.word	0x00000003
        /*0560*/ 	.word	0x00000000
        /*0564*/ 	.short	0x010a
        /*0566*/ 	.byte	0x3f
	.zero		1


	//   ....[78]....
        /*0568*/ 	.word	0x00001dc0
        /*056c*/ 	.word	0x00000005
        /*0570*/ 	.word	0x00000000
        /*0574*/ 	.short	0x010a
        /*0576*/ 	.byte	0x3f
	.zero		1


	//   ....[79]....
        /*0578*/ 	.word	0x00001e00
        /*057c*/ 	.word	0x00000005
        /*0580*/ 	.word	0x00000000
        /*0584*/ 	.short	0x010a
        /*0586*/ 	.byte	0x3f
	.zero		1


	//   ....[80]....
        /*0588*/ 	.word	0x00001ef0
        /*058c*/ 	.word	0x00000004
        /*0590*/ 	.word	0x00000000
        /*0594*/ 	.short	0x0101
        /*0596*/ 	.byte	0x3f
	.zero		1


	//   ....[81]....
        /*0598*/ 	.word	0x00002110
        /*059c*/ 	.word	0x00000000
        /*05a0*/ 	.word	0x00000000
        /*05a4*/ 	.short	0x0101
        /*05a6*/ 	.byte	0x3f
	.zero		1


	//   ....[82]....
        /*05a8*/ 	.word	0x00004e30
        /*05ac*/ 	.word	0x00000017
        /*05b0*/ 	.word	0x00000128
        /*05b4*/ 	.short	0x010a
        /*05b6*/ 	.byte	0x3f
	.zero		1


	//   ....[83]....
        /*05b8*/ 	.word	0x00005220
        /*05bc*/ 	.word	0x00000006
        /*05c0*/ 	.word	0x00000268
        /*05c4*/ 	.short	0x0101
        /*05c6*/ 	.byte	0x3f
	.zero		1


	//   ....[84]....
        /*05c8*/ 	.word	0x00005920
        /*05cc*/ 	.word	0x00000007
        /*05d0*/ 	.word	0x00000000
        /*05d4*/ 	.short	0x010a
        /*05d6*/ 	.byte	0x3f
	.zero		1


	//   ....[85]....
        /*05d8*/ 	.word	0x000059a0
        /*05dc*/ 	.word	0x00000006
        /*05e0*/ 	.word	0x00000000
        /*05e4*/ 	.short	0x010a
        /*05e6*/ 	.byte	0x3f
	.zero		1


	//   ....[86]....
        /*05e8*/ 	.word	0x00005a30
        /*05ec*/ 	.word	0x00000007
        /*05f0*/ 	.word	0x00000000
        /*05f4*/ 	.short	0x010a
        /*05f6*/ 	.byte	0x3f
	.zero		1


	//   ....[87]....
        /*05f8*/ 	.word	0x00005ac0
        /*05fc*/ 	.word	0x00000006
        /*0600*/ 	.word	0x00000000
        /*0604*/ 	.short	0x010a
        /*0606*/ 	.byte	0x3f
	.zero		1


	//   ....[88]....
        /*0608*/ 	.word	0x00005b50
        /*060c*/ 	.word	0x00000007
        /*0610*/ 	.word	0x00000000
        /*0614*/ 	.short	0x010a
        /*0616*/ 	.byte	0x3f
	.zero		1


	//   ....[89]....
        /*0618*/ 	.word	0x00005be0
        /*061c*/ 	.word	0x00000006
        /*0620*/ 	.word	0x00000000
        /*0624*/ 	.short	0x010a
        /*0626*/ 	.byte	0x3f
	.zero		1


	//   ....[90]....
        /*0628*/ 	.word	0x00005c70
        /*062c*/ 	.word	0x00000007
        /*0630*/ 	.word	0x00000000
        /*0634*/ 	.short	0x010a
        /*0636*/ 	.byte	0x3f
	.zero		1


	//   ....[91]....
        /*0638*/ 	.word	0x00005d00
        /*063c*/ 	.word	0x00000006
        /*0640*/ 	.word	0x00000000
        /*0644*/ 	.short	0x010a
        /*0646*/ 	.byte	0x3f
	.zero		1


	//   ....[92]....
        /*0648*/ 	.word	0x00005d90
        /*064c*/ 	.word	0x00000007
        /*0650*/ 	.word	0x00000000
        /*0654*/ 	.short	0x010a
        /*0656*/ 	.byte	0x3f
	.zero		1


	//   ....[93]....
        /*0658*/ 	.word	0x00005e20
        /*065c*/ 	.word	0x00000006
        /*0660*/ 	.word	0x00000000
        /*0664*/ 	.short	0x010a
        /*0666*/ 	.byte	0x3f
	.zero		1


	//   ....[94]....
        /*0668*/ 	.word	0x00005eb0
        /*066c*/ 	.word	0x00000007
        /*0670*/ 	.word	0x00000000
        /*0674*/ 	.short	0x010a
        /*0676*/ 	.byte	0x3f
	.zero		1


	//   ....[95]....
        /*0678*/ 	.word	0x00005f40
        /*067c*/ 	.word	0x00000006
        /*0680*/ 	.word	0x00000000
        /*0684*/ 	.short	0x010a
        /*0686*/ 	.byte	0x3f
	.zero		1


	//   ....[96]....
        /*0688*/ 	.word	0x00005fd0
        /*068c*/ 	.word	0x00000007
        /*0690*/ 	.word	0x00000000
        /*0694*/ 	.short	0x010a
        /*0696*/ 	.byte	0x3f
	.zero		1


	//   ....[97]....
        /*0698*/ 	.word	0x00006060
        /*069c*/ 	.word	0x00000006
        /*06a0*/ 	.word	0x00000000
        /*06a4*/ 	.short	0x010a
        /*06a6*/ 	.byte	0x3f
	.zero		1


	//   ....[98]....
        /*06a8*/ 	.word	0x000060f0
        /*06ac*/ 	.word	0x00000007
        /*06b0*/ 	.word	0x00000000
        /*06b4*/ 	.short	0x010a
        /*06b6*/ 	.byte	0x3f
	.zero		1


	//   ....[99]....
        /*06b8*/ 	.word	0x00006180
        /*06bc*/ 	.word	0x00000006
        /*06c0*/ 	.word	0x00000000
        /*06c4*/ 	.short	0x010a
        /*06c6*/ 	.byte	0x3f
	.zero		1


	//   ....[100]....
        /*06c8*/ 	.word	0x00006210
        /*06cc*/ 	.word	0x00000007
        /*06d0*/ 	.word	0x00000000
        /*06d4*/ 	.short	0x010a
        /*06d6*/ 	.byte	0x3f
	.zero		1


	//   ....[101]....
        /*06d8*/ 	.word	0x000062a0
        /*06dc*/ 	.word	0x00000006
        /*06e0*/ 	.word	0x00000000
        /*06e4*/ 	.short	0x010a
        /*06e6*/ 	.byte	0x3f
	.zero		1


	//   ....[102]....
        /*06e8*/ 	.word	0x00006330
        /*06ec*/ 	.word	0x00000007
        /*06f0*/ 	.word	0x00000000
        /*06f4*/ 	.short	0x010a
        /*06f6*/ 	.byte	0x3f
	.zero		1


	//   ....[103]....
        /*06f8*/ 	.word	0x000063c0
        /*06fc*/ 	.word	0x00000006
        /*0700*/ 	.word	0x00000000
        /*0704*/ 	.short	0x010a
        /*0706*/ 	.byte	0x3f
	.zero		1


	//   ....[104]....
        /*0708*/ 	.word	0x00006450
        /*070c*/ 	.word	0x00000007
        /*0710*/ 	.word	0x00000000
        /*0714*/ 	.short	0x010a
        /*0716*/ 	.byte	0x3f
	.zero		1


	//   ....[105]....
        /*0718*/ 	.word	0x000064e0
        /*071c*/ 	.word	0x00000006
        /*0720*/ 	.word	0x00000000
        /*0724*/ 	.short	0x010a
        /*0726*/ 	.byte	0x3f
	.zero		1


	//   ....[106]....
        /*0728*/ 	.word	0x00006570
        /*072c*/ 	.word	0x00000007
        /*0730*/ 	.word	0x00000000
        /*0734*/ 	.short	0x010a
        /*0736*/ 	.byte	0x3f
	.zero		1


	//   ....[107]....
        /*0738*/ 	.word	0x00006600
        /*073c*/ 	.word	0x00000006
        /*0740*/ 	.word	0x00000000
        /*0744*/ 	.short	0x010a
        /*0746*/ 	.byte	0x3f
	.zero		1


	//   ....[108]....
        /*0748*/ 	.word	0x00006690
        /*074c*/ 	.word	0x00000007
        /*0750*/ 	.word	0x00000000
        /*0754*/ 	.short	0x010a
        /*0756*/ 	.byte	0x3f
	.zero		1


	//   ....[109]....
        /*0758*/ 	.word	0x00006720
        /*075c*/ 	.word	0x00000006
        /*0760*/ 	.word	0x00000000
        /*0764*/ 	.short	0x010a
        /*0766*/ 	.byte	0x3f
	.zero		1


	//   ....[110]....
        /*0768*/ 	.word	0x000067b0
        /*076c*/ 	.word	0x00000007
        /*0770*/ 	.word	0x00000000
        /*0774*/ 	.short	0x010a
        /*0776*/ 	.byte	0x3f
	.zero		1


	//   ....[111]....
        /*0778*/ 	.word	0x00006840
        /*077c*/ 	.word	0x00000006
        /*0780*/ 	.word	0x00000000
        /*0784*/ 	.short	0x010a
        /*0786*/ 	.byte	0x3f
	.zero		1


	//   ....[112]....
        /*0788*/ 	.word	0x000068d0
        /*078c*/ 	.word	0x00000007
        /*0790*/ 	.word	0x00000000
        /*0794*/ 	.short	0x010a
        /*0796*/ 	.byte	0x3f
	.zero		1


	//   ....[113]....
        /*0798*/ 	.word	0x00006960
        /*079c*/ 	.word	0x00000006
        /*07a0*/ 	.word	0x00000000
        /*07a4*/ 	.short	0x010a
        /*07a6*/ 	.byte	0x3f
	.zero		1


	//   ....[114]....
        /*07a8*/ 	.word	0x000069f0
        /*07ac*/ 	.word	0x00000007
        /*07b0*/ 	.word	0x00000000
        /*07b4*/ 	.short	0x010a
        /*07b6*/ 	.byte	0x3f
	.zero		1


	//   ....[115]....
        /*07b8*/ 	.word	0x00006a80
        /*07bc*/ 	.word	0x00000006
        /*07c0*/ 	.word	0x00000000
        /*07c4*/ 	.short	0x010a
        /*07c6*/ 	.byte	0x3f
	.zero		1


	//   ....[116]....
        /*07c8*/ 	.word	0x00006b10
        /*07cc*/ 	.word	0x00000007
        /*07d0*/ 	.word	0x00000000
        /*07d4*/ 	.short	0x010a
        /*07d6*/ 	.byte	0x3f
	.zero		1


	//   ....[117]....
        /*07d8*/ 	.word	0x00006ba0
        /*07dc*/ 	.word	0x00000006
        /*07e0*/ 	.word	0x00000000
        /*07e4*/ 	.short	0x010a
        /*07e6*/ 	.byte	0x3f
	.zero		1


	//   ....[118]....
        /*07e8*/ 	.word	0x00006c30
        /*07ec*/ 	.word	0x00000007
        /*07f0*/ 	.word	0x00000000
        /*07f4*/ 	.short	0x010a
        /*07f6*/ 	.byte	0x3f
	.zero		1


	//   ....[119]....
        /*07f8*/ 	.word	0x00006cc0
        /*07fc*/ 	.word	0x00000006
        /*0800*/ 	.word	0x00000000
        /*0804*/ 	.short	0x010a
        /*0806*/ 	.byte	0x3f
	.zero		1


	//   ....[120]....
        /*0808*/ 	.word	0x00006d50
        /*080c*/ 	.word	0x00000005
        /*0810*/ 	.word	0x00000000
        /*0814*/ 	.short	0x010a
        /*0816*/ 	.byte	0x3f
	.zero		1


	//   ....[121]....
        /*0818*/ 	.word	0x00006db0
        /*081c*/ 	.word	0x00000003
        /*0820*/ 	.word	0x00000000
        /*0824*/ 	.short	0x010a
        /*0826*/ 	.byte	0x3f
	.zero		1


	//   ....[122]....
        /*0828*/ 	.word	0x00006e00
        /*082c*/ 	.word	0x00000005
        /*0830*/ 	.word	0x00000000
        /*0834*/ 	.short	0x010a
        /*0836*/ 	.byte	0x3f
	.zero		1


	//   ....[123]....
        /*0838*/ 	.word	0x00006ed0
        /*083c*/ 	.word	0x00000017
        /*0840*/ 	.word	0x00000128
        /*0844*/ 	.short	0x010a
        /*0846*/ 	.byte	0x3f
	.zero		1


	//   ....[124]....
        /*0848*/ 	.word	0x00006fa0
        /*084c*/ 	.word	0x00000007
        /*0850*/ 	.word	0x00000000
        /*0854*/ 	.short	0x010a
        /*0856*/ 	.byte	0x3f
	.zero		1


	//   ....[125]....
        /*0858*/ 	.word	0x00006ff0
        /*085c*/ 	.word	0x00000006
        /*0860*/ 	.word	0x00000000
        /*0864*/ 	.short	0x010a
        /*0866*/ 	.byte	0x3f
	.zero		1


	//   ....[126]....
        /*0868*/ 	.word	0x00007040
        /*086c*/ 	.word	0x00000007
        /*0870*/ 	.word	0x00000000
        /*0874*/ 	.short	0x010a
        /*0876*/ 	.byte	0x3f
	.zero		1


	//   ....[127]....
        /*0878*/ 	.word	0x00007090
        /*087c*/ 	.word	0x00000006
        /*0880*/ 	.word	0x00000000
        /*0884*/ 	.short	0x010a
        /*0886*/ 	.byte	0x3f
	.zero		1


	//   ....[128]....
        /*0888*/ 	.word	0x000070e0
        /*088c*/ 	.word	0x00000007
        /*0890*/ 	.word	0x00000000
        /*0894*/ 	.short	0x010a
        /*0896*/ 	.byte	0x3f
	.zero		1


	//   ....[129]....
        /*0898*/ 	.word	0x00007130
        /*089c*/ 	.word	0x00000006
        /*08a0*/ 	.word	0x00000000
        /*08a4*/ 	.short	0x010a
        /*08a6*/ 	.byte	0x3f
	.zero		1


	//   ....[130]....
        /*08a8*/ 	.word	0x00007180
        /*08ac*/ 	.word	0x00000007
        /*08b0*/ 	.word	0x00000000
        /*08b4*/ 	.short	0x010a
        /*08b6*/ 	.byte	0x3f
	.zero		1


	//   ....[131]....
        /*08b8*/ 	.word	0x000071d0
        /*08bc*/ 	.word	0x00000006
        /*08c0*/ 	.word	0x00000000
        /*08c4*/ 	.short	0x010a
        /*08c6*/ 	.byte	0x3f
	.zero		1


	//   ....[132]....
        /*08c8*/ 	.word	0x00007220
        /*08cc*/ 	.word	0x00000007
        /*08d0*/ 	.word	0x00000000
        /*08d4*/ 	.short	0x010a
        /*08d6*/ 	.byte	0x3f
	.zero		1


	//   ....[133]....
        /*08d8*/ 	.word	0x00007270
        /*08dc*/ 	.word	0x00000006
        /*08e0*/ 	.word	0x00000000
        /*08e4*/ 	.short	0x010a
        /*08e6*/ 	.byte	0x3f
	.zero		1


	//   ....[134]....
        /*08e8*/ 	.word	0x000072c0
        /*08ec*/ 	.word	0x00000007
        /*08f0*/ 	.word	0x00000000
        /*08f4*/ 	.short	0x010a
        /*08f6*/ 	.byte	0x3f
	.zero		1


	//   ....[135]....
        /*08f8*/ 	.word	0x00007310
        /*08fc*/ 	.word	0x00000006
        /*0900*/ 	.word	0x00000000
        /*0904*/ 	.short	0x010a
        /*0906*/ 	.byte	0x3f
	.zero		1


	//   ....[136]....
        /*0908*/ 	.word	0x00007360
        /*090c*/ 	.word	0x00000007
        /*0910*/ 	.word	0x00000000
        /*0914*/ 	.short	0x010a
        /*0916*/ 	.byte	0x3f
	.zero		1


	//   ....[137]....
        /*0918*/ 	.word	0x000073b0
        /*091c*/ 	.word	0x00000006
        /*0920*/ 	.word	0x00000000
        /*0924*/ 	.short	0x010a
        /*0926*/ 	.byte	0x3f
	.zero		1


	//   ....[138]....
        /*0928*/ 	.word	0x00007400
        /*092c*/ 	.word	0x00000007
        /*0930*/ 	.word	0x00000000
        /*0934*/ 	.short	0x010a
        /*0936*/ 	.byte	0x3f
	.zero		1


	//   ....[139]....
        /*0938*/ 	.word	0x00007450
        /*093c*/ 	.word	0x00000006
        /*0940*/ 	.word	0x00000000
        /*0944*/ 	.short	0x010a
        /*0946*/ 	.byte	0x3f
	.zero		1


	//   ....[140]....
        /*0948*/ 	.word	0x000074a0
        /*094c*/ 	.word	0x00000007
        /*0950*/ 	.word	0x00000000
        /*0954*/ 	.short	0x010a
        /*0956*/ 	.byte	0x3f
	.zero		1


	//   ....[141]....
        /*0958*/ 	.word	0x000074f0
        /*095c*/ 	.word	0x00000006
        /*0960*/ 	.word	0x00000000
        /*0964*/ 	.short	0x010a
        /*0966*/ 	.byte	0x3f
	.zero		1


	//   ....[142]....
        /*0968*/ 	.word	0x00007540
        /*096c*/ 	.word	0x00000007
        /*0970*/ 	.word	0x00000000
        /*0974*/ 	.short	0x010a
        /*0976*/ 	.byte	0x3f
	.zero		1


	//   ....[143]....
        /*0978*/ 	.word	0x00007590
        /*097c*/ 	.word	0x00000006
        /*0980*/ 	.word	0x00000000
        /*0984*/ 	.short	0x010a
        /*0986*/ 	.byte	0x3f
	.zero		1


	//   ....[144]....
        /*0988*/ 	.word	0x000075e0
        /*098c*/ 	.word	0x00000007
        /*0990*/ 	.word	0x00000000
        /*0994*/ 	.short	0x010a
        /*0996*/ 	.byte	0x3f
	.zero		1


	//   ....[145]....
        /*0998*/ 	.word	0x00007630
        /*099c*/ 	.word	0x00000006
        /*09a0*/ 	.word	0x00000000
        /*09a4*/ 	.short	0x010a
        /*09a6*/ 	.byte	0x3f
	.zero		1


	//   ....[146]....
        /*09a8*/ 	.word	0x00007680
        /*09ac*/ 	.word	0x00000007
        /*09b0*/ 	.word	0x00000000
        /*09b4*/ 	.short	0x010a
        /*09b6*/ 	.byte	0x3f
	.zero		1


	//   ....[147]....
        /*09b8*/ 	.word	0x000076d0
        /*09bc*/ 	.word	0x00000006
        /*09c0*/ 	.word	0x00000000
        /*09c4*/ 	.short	0x010a
        /*09c6*/ 	.byte	0x3f
	.zero		1


	//   ....[148]....
        /*09c8*/ 	.word	0x00007720
        /*09cc*/ 	.word	0x00000007
        /*09d0*/ 	.word	0x00000000
        /*09d4*/ 	.short	0x010a
        /*09d6*/ 	.byte	0x3f
	.zero		1


	//   ....[149]....
        /*09d8*/ 	.word	0x00007770
        /*09dc*/ 	.word	0x00000006
        /*09e0*/ 	.word	0x00000000
        /*09e4*/ 	.short	0x010a
        /*09e6*/ 	.byte	0x3f
	.zero		1


	//   ....[150]....
        /*09e8*/ 	.word	0x000077c0
        /*09ec*/ 	.word	0x00000007
        /*09f0*/ 	.word	0x00000000
        /*09f4*/ 	.short	0x010a
        /*09f6*/ 	.byte	0x3f
	.zero		1


	//   ....[151]....
        /*09f8*/ 	.word	0x00007810
        /*09fc*/ 	.word	0x00000006
        /*0a00*/ 	.word	0x00000000
        /*0a04*/ 	.short	0x010a
        /*0a06*/ 	.byte	0x3f
	.zero		1


	//   ....[152]....
        /*0a08*/ 	.word	0x00007860
        /*0a0c*/ 	.word	0x00000007
        /*0a10*/ 	.word	0x00000000
        /*0a14*/ 	.short	0x010a
        /*0a16*/ 	.byte	0x3f
	.zero		1


	//   ....[153]....
        /*0a18*/ 	.word	0x000078b0
        /*0a1c*/ 	.word	0x00000006
        /*0a20*/ 	.word	0x00000000
        /*0a24*/ 	.short	0x010a
        /*0a26*/ 	.byte	0x3f
	.zero		1


	//   ....[154]....
        /*0a28*/ 	.word	0x00007900
        /*0a2c*/ 	.word	0x00000007
        /*0a30*/ 	.word	0x00000000
        /*0a34*/ 	.short	0x010a
        /*0a36*/ 	.byte	0x3f
	.zero		1


	//   ....[155]....
        /*0a38*/ 	.word	0x00007950
        /*0a3c*/ 	.word	0x00000006
        /*0a40*/ 	.word	0x00000000
        /*0a44*/ 	.short	0x010a
        /*0a46*/ 	.byte	0x3f
	.zero		1


	//   ....[156]....
        /*0a48*/ 	.word	0x000079a0
        /*0a4c*/ 	.word	0x00000007
        /*0a50*/ 	.word	0x00000000
        /*0a54*/ 	.short	0x010a
        /*0a56*/ 	.byte	0x3f
	.zero		1


	//   ....[157]....
        /*0a58*/ 	.word	0x000079f0
        /*0a5c*/ 	.word	0x00000006
        /*0a60*/ 	.word	0x00000000
        /*0a64*/ 	.short	0x010a
        /*0a66*/ 	.byte	0x3f
	.zero		1


	//   ....[158]....
        /*0a68*/ 	.word	0x00007a40
        /*0a6c*/ 	.word	0x00000007
        /*0a70*/ 	.word	0x00000000
        /*0a74*/ 	.short	0x010a
        /*0a76*/ 	.byte	0x3f
	.zero		1


	//   ....[159]....
        /*0a78*/ 	.word	0x00007a90
        /*0a7c*/ 	.word	0x00000006
        /*0a80*/ 	.word	0x00000000
        /*0a84*/ 	.short	0x010a
        /*0a86*/ 	.byte	0x3f
	.zero		1


	//----- nvinfo : EIATTR_NUM_MBARRIERS
	.align		4
.L_35:
        /*0a88*/ 	.byte	0x03, 0x38
        /*0a8a*/ 	.short	0x004c


	//----- nvinfo : EIATTR_EXIT_INSTR_OFFSETS
	.align		4
        /*0a8c*/ 	.byte	0x04, 0x1c
        /*0a8e*/ 	.short	(.L_37 - .L_36)


	//   ....[0]....
.L_36:
        /*0a90*/ 	.word	0x00000e20


	//   ....[1]....
        /*0a94*/ 	.word	0x00001630


	//   ....[2]....
        /*0a98*/ 	.word	0x000045a0


	//   ....[3]....
        /*0a9c*/ 	.word	0x00004b00


	//   ....[4]....
        /*0aa0*/ 	.word	0x00006da0


	//----- nvinfo : EIATTR_MAX_THREADS
	.align		4
.L_37:
        /*0aa4*/ 	.byte	0x04, 0x05
        /*0aa6*/ 	.short	(.L_39 - .L_38)
.L_38:
        /*0aa8*/ 	.word	0x00000180
        /*0aac*/ 	.word	0x00000001
        /*0ab0*/ 	.word	0x00000001


	//----- nvinfo : EIATTR_CRS_STACK_SIZE
	.align		4
.L_39:
        /*0ab4*/ 	.byte	0x04, 0x1e
        /*0ab6*/ 	.short	(.L_41 - .L_40)
.L_40:
        /*0ab8*/ 	.word	0x00000000


	//----- nvinfo : EIATTR_CBANK_PARAM_SIZE
	.align		4
.L_41:
        /*0abc*/ 	.byte	0x03, 0x19
        /*0abe*/ 	.short	0x0470


	//----- nvinfo : EIATTR_PARAM_CBANK
	.align		4
        /*0ac0*/ 	.byte	0x04, 0x0a
        /*0ac2*/ 	.short	(.L_43 - .L_42)
	.align		4
.L_42:
        /*0ac4*/ 	.word	index@(.nv.constant0._ZN7cutlass13device_kernelINS_4gemm6kernel13GemmUniversalIN4cute5tupleIJiiiiEEENS1_10collective13CollectiveMmaINS1_34MainloopSm90TmaGmmaWarpSpecializedILi37ENS5_IJNS4_1CILi2EEENSA_ILi1EEESC_EEENS1_35KernelTmaWarpSpecializedCooperativeEEENS5_IJNSA_ILi128EEENSA_ILi64EEENSA_ILi32EEEEEEaNS5_IJlSC_lEEEaSK_NS4_8TiledMMAINS4_8MMA_AtomIJNS4_4SM904GMMA26MMA_64x64x32_S32S8S8_SS_TNEEEENS4_6LayoutISD_NS5_IJSC_NSA_ILi0EEESS_EEEEENS5_IJNS4_10UnderscoreESV_SV_EEEEENS4_13SM90_TMA_LOADENS4_14ComposedLayoutINS4_7SwizzleILi1ELi4ELi3EEENS4_18smem_ptr_flag_bitsILi8EEENSR_INS5_IJNSA_ILi8EEESI_EEENS5_IJSI_SC_EEEEEEEvNS4_8identityENS4_23SM90_TMA_LOAD_MULTICASTES18_vS19_EENS_8epilogue10collective6detail29Sm90TmaWarpSpecializedAdapterINS1D_15DefaultEpilogueIaSK_SK_NS1C_6thread17LinearCombinationIaLi1EiiLNS1H_9ScaleType4KindE0ELNS_15FloatRoundStyleE2EaEENS1_15EpilogueDefaultEEEEEvvEEEEvNT_6ParamsE)
        /*0ac8*/ 	.short	0x0210
        /*0aca*/ 	.short	0x0470


	//----- nvinfo : EIATTR_SW_WAR
	.align		4
.L_43:
        /*0acc*/ 	.byte	0x04, 0x36
        /*0ace*/ 	.short	(.L_45 - .L_44)
.L_44:
        /*0ad0*/ 	.word	0x00000008
.L_45:


//--------------------- .nv.callgraph             --------------------------
	.section	.nv.callgraph,"",@"SHT_CUDA_CALLGRAPH"
	.align	4
	.sectionentsize	8
	.align		4
        /*0000*/ 	.word	0x00000000
	.align		4
        /*0004*/ 	.word	0xffffffff
	.align		4
        /*0008*/ 	.word	index@(_ZN7cutlass13device_kernelINS_4gemm6kernel13GemmUniversalIN4cute5tupleIJiiiiEEENS1_10collective13CollectiveMmaINS1_34MainloopSm90TmaGmmaWarpSpecializedILi37ENS5_IJNS4_1CILi2EEENSA_ILi1EEESC_EEENS1_35KernelTmaWarpSpecializedCooperativeEEENS5_IJNSA_ILi128EEENSA_ILi64EEENSA_ILi32EEEEEEaNS5_IJlSC_lEEEaSK_NS4_8TiledMMAINS4_8MMA_AtomIJNS4_4SM904GMMA26MMA_64x64x32_S32S8S8_SS_TNEEEENS4_6LayoutISD_NS5_IJSC_NSA_ILi0EEESS_EEEEENS5_IJNS4_10UnderscoreESV_SV_EEEEENS4_13SM90_TMA_LOADENS4_14ComposedLayoutINS4_7SwizzleILi1ELi4ELi3EEENS4_18smem_ptr_flag_bitsILi8EEENSR_INS5_IJNSA_ILi8EEESI_EEENS5_IJSI_SC_EEEEEEEvNS4_8identityENS4_23SM90_TMA_LOAD_MULTICASTES18_vS19_EENS_8epilogue10collective6detail29Sm90TmaWarpSpecializedAdapterINS1D_15DefaultEpilogueIaSK_SK_NS1C_6thread17LinearCombinationIaLi1EiiLNS1H_9ScaleType4KindE0ELNS_15FloatRoundStyleE2EaEENS1_15EpilogueDefaultEEEEEvvEEEEvNT_6ParamsE)
	.align		4
        /*000c*/ 	.word	index@(__assertfail)
	.align		4
        /*0010*/ 	.word	0x00000000
	.align		4
        /*0014*/ 	.word	0xfffffffe
	.align		4
        /*0018*/ 	.word	0x00000000
	.align		4
        /*001c*/ 	.word	0xfffffffd
	.align		4
        /*0020*/ 	.word	0x00000000
	.align		4
        /*0024*/ 	.word	0xfffffffc


//--------------------- .nv.constant4             --------------------------
	.section	.nv.constant4,"a",@progbits
	.align	8
	.align		8
.nv.constant4:
        /*0000*/ 	.dword	__assertfail
	.align		8
        /*0008*/ 	.dword	__unnamed_1
	.align		8
        /*0010*/ 	.dword	_ZN40_INTERNAL_f3958f2f_4_k_cu_1e552466_167324cuda3std3__45__cpo5beginE
	.align		8
        /*0018*/ 	.dword	_ZN40_INTERNAL_f3958f2f_4_k_cu_1e552466_167324cuda3std3__45__cpo3endE
	.align		8
        /*0020*/ 	.dword	_ZN40_INTERNAL_f3958f2f_4_k_cu_1e552466_167324cuda3std3__45__cpo6cbeginE
	.align		8
        /*0028*/ 	.dword	_ZN40_INTERNAL_f3958f2f_4_k_cu_1e552466_167324cuda3std3__45__cpo4cendE
	.align		8
        /*0030*/ 	.dword	_ZN40_INTERNAL_f3958f2f_4_k_cu_1e552466_167324cuda3std3__442_GLOBAL__N__f3958f2f_4_k_cu_1e552466_167326ignoreE
	.align		8
        /*0038*/ 	.dword	_ZN40_INTERNAL_f3958f2f_4_k_cu_1e552466_167324cuda3std3__419piecewise_constructE
	.align		8
        /*0040*/ 	.dword	_ZN40_INTERNAL_f3958f2f_4_k_cu_1e552466_167324cuda3std3__48in_placeE
	.align		8
        /*0048*/ 	.dword	_ZN40_INTERNAL_f3958f2f_4_k_cu_1e552466_167324cuda3std6ranges3__45__cpo4swapE
	.align		8
        /*0050*/ 	.dword	_ZN40_INTERNAL_f3958f2f_4_k_cu_1e552466_167324cuda3std6ranges3__45__cpo9iter_moveE
	.align		8
        /*0058*/ 	.dword	_ZN40_INTERNAL_f3958f2f_4_k_cu_1e552466_167324cute7productE
	.align		8
        /*0060*/ 	.dword	_ZN40_INTERNAL_f3958f2f_4_k_cu_1e552466_167324cute1_E
	.align		8
        /*0068*/ 	.dword	$str$22
	.align		8
        /*0070*/ 	.dword	$str$23


//--------------------- .text._ZN7cutlass13device_kernelINS_4gemm6kernel13GemmUniversalIN4cute5tupleIJiiiiEEENS1_10collective13CollectiveMmaINS1_34MainloopSm90TmaGmmaWarpSpecializedILi37ENS5_IJNS4_1CILi2EEENSA_ILi1EEESC_EEENS1_35KernelTmaWarpSpecializedCooperativeEEENS5_IJNSA_ILi128EEENSA_ILi64EEENSA_ILi32EEEEEEaNS5_IJlSC_lEEEaSK_NS4_8TiledMMAINS4_8MMA_AtomIJNS4_4SM904GMMA26MMA_64x64x32_S32S8S8_SS_TNEEEENS4_6LayoutISD_NS5_IJSC_NSA_ILi0EEESS_EEEEENS5_IJNS4_10UnderscoreESV_SV_EEEEENS4_13SM90_TMA_LOADENS4_14ComposedLayoutINS4_7SwizzleILi1ELi4ELi3EEENS4_18smem_ptr_flag_bitsILi8EEENSR_INS5_IJNSA_ILi8EEESI_EEENS5_IJSI_SC_EEEEEEEvNS4_8identityENS4_23SM90_TMA_LOAD_MULTICASTES18_vS19_EENS_8epilogue10collective6detail29Sm90TmaWarpSpecializedAdapterINS1D_15DefaultEpilogueIaSK_SK_NS1C_6thread17LinearCombinationIaLi1EiiLNS1H_9ScaleType4KindE0ELNS_15FloatRoundStyleE2EaEENS1_15EpilogueDefaultEEEEEvvEEEEvNT_6ParamsE --------------------------
	.section	.text._ZN7cutlass13device_kernelINS_4gemm6kernel13GemmUniversalIN4cute5tupleIJiiiiEEENS1_10collective13CollectiveMmaINS1_34MainloopSm90TmaGmmaWarpSpecializedILi37ENS5_IJNS4_1CILi2EEENSA_ILi1EEESC_EEENS1_35KernelTmaWarpSpecializedCooperativeEEENS5_IJNSA_ILi128EEENSA_ILi64EEENSA_ILi32EEEEEEaNS5_IJlSC_lEEEaSK_NS4_8TiledMMAINS4_8MMA_AtomIJNS4_4SM904GMMA26MMA_64x64x32_S32S8S8_SS_TNEEEENS4_6LayoutISD_NS5_IJSC_NSA_ILi0EEESS_EEEEENS5_IJNS4_10UnderscoreESV_SV_EEEEENS4_13SM90_TMA_LOADENS4_14ComposedLayoutINS4_7SwizzleILi1ELi4ELi3EEENS4_18smem_ptr_flag_bitsILi8EEENSR_INS5_IJNSA_ILi8EEESI_EEENS5_IJSI_SC_EEEEEEEvNS4_8identityENS4_23SM90_TMA_LOAD_MULTICASTES18_vS19_EENS_8epilogue10collective6detail29Sm90TmaWarpSpecializedAdapterINS1D_15DefaultEpilogueIaSK_SK_NS1C_6thread17LinearCombinationIaLi1EiiLNS1H_9ScaleType4KindE0ELNS_15FloatRoundStyleE2EaEENS1_15EpilogueDefaultEEEEEvvEEEEvNT_6ParamsE,"ax",@progbits
	.align	128
.text._ZN7cutlass13device_kernelINS_4gemm6kernel13GemmUniversalIN4cute5tupleIJiiiiEEENS1_10collective13CollectiveMmaINS1_34MainloopSm90TmaGmmaWarpSpecializedILi37ENS5_IJNS4_1CILi2EEENSA_ILi1EEESC_EEENS1_35KernelTmaWarpSpecializedCooperativeEEENS5_IJNSA_ILi128EEENSA_ILi64EEENSA_ILi32EEEEEEaNS5_IJlSC_lEEEaSK_NS4_8TiledMMAINS4_8MMA_AtomIJNS4_4SM904GMMA26MMA_64x64x32_S32S8S8_SS_TNEEEENS4_6LayoutISD_NS5_IJSC_NSA_ILi0EEESS_EEEEENS5_IJNS4_10UnderscoreESV_SV_EEEEENS4_13SM90_TMA_LOADENS4_14ComposedLayoutINS4_7SwizzleILi1ELi4ELi3EEENS4_18smem_ptr_flag_bitsILi8EEENSR_INS5_IJNSA_ILi8EEESI_EEENS5_IJSI_SC_EEEEEEEvNS4_8identityENS4_23SM90_TMA_LOAD_MULTICASTES18_vS19_EENS_8epilogue10collective6detail29Sm90TmaWarpSpecializedAdapterINS1D_15DefaultEpilogueIaSK_SK_NS1C_6thread17LinearCombinationIaLi1EiiLNS1H_9ScaleType4KindE0ELNS_15FloatRoundStyleE2EaEENS1_15EpilogueDefaultEEEEEvvEEEEvNT_6ParamsE:
        .type           _ZN7cutlass13device_kernelINS_4gemm6kernel13GemmUniversalIN4cute5tupleIJiiiiEEENS1_10collective13CollectiveMmaINS1_34MainloopSm90TmaGmmaWarpSpecializedILi37ENS5_IJNS4_1CILi2EEENSA_ILi1EEESC_EEENS1_35KernelTmaWarpSpecializedCooperativeEEENS5_IJNSA_ILi128EEENSA_ILi64EEENSA_ILi32EEEEEEaNS5_IJlSC_lEEEaSK_NS4_8TiledMMAINS4_8MMA_AtomIJNS4_4SM904GMMA26MMA_64x64x32_S32S8S8_SS_TNEEEENS4_6LayoutISD_NS5_IJSC_NSA_ILi0EEESS_EEEEENS5_IJNS4_10UnderscoreESV_SV_EEEEENS4_13SM90_TMA_LOADENS4_14ComposedLayoutINS4_7SwizzleILi1ELi4ELi3EEENS4_18smem_ptr_flag_bitsILi8EEENSR_INS5_IJNSA_ILi8EEESI_EEENS5_IJSI_SC_EEEEEEEvNS4_8identityENS4_23SM90_TMA_LOAD_MULTICASTES18_vS19_EENS_8epilogue10collective6detail29Sm90TmaWarpSpecializedAdapterINS1D_15DefaultEpilogueIaSK_SK_NS1C_6thread17LinearCombinationIaLi1EiiLNS1H_9ScaleType4KindE0ELNS_15FloatRoundStyleE2EaEENS1_15EpilogueDefaultEEEEEvvEEEEvNT_6ParamsE,@function
        .size           _ZN7cutlass13device_kernelINS_4gemm6kernel13GemmUniversalIN4cute5tupleIJiiiiEEENS1_10collective13CollectiveMmaINS1_34MainloopSm90TmaGmmaWarpSpecializedILi37ENS5_IJNS4_1CILi2EEENSA_ILi1EEESC_EEENS1_35KernelTmaWarpSpecializedCooperativeEEENS5_IJNSA_ILi128EEENSA_ILi64EEENSA_ILi32EEEEEEaNS5_IJlSC_lEEEaSK_NS4_8TiledMMAINS4_8MMA_AtomIJNS4_4SM904GMMA26MMA_64x64x32_S32S8S8_SS_TNEEEENS4_6LayoutISD_NS5_IJSC_NSA_ILi0EEESS_EEEEENS5_IJNS4_10UnderscoreESV_SV_EEEEENS4_13SM90_TMA_LOADENS4_14ComposedLayoutINS4_7SwizzleILi1ELi4ELi3EEENS4_18smem_ptr_flag_bitsILi8EEENSR_INS5_IJNSA_ILi8EEESI_EEENS5_IJSI_SC_EEEEEEEvNS4_8identityENS4_23SM90_TMA_LOAD_MULTICASTES18_vS19_EENS_8epilogue10collective6detail29Sm90TmaWarpSpecializedAdapterINS1D_15DefaultEpilogueIaSK_SK_NS1C_6thread17LinearCombinationIaLi1EiiLNS1H_9ScaleType4KindE0ELNS_15FloatRoundStyleE2EaEENS1_15EpilogueDefaultEEEEEvvEEEEvNT_6ParamsE,(.L_x_206 - _ZN7cutlass13device_kernelINS_4gemm6kernel13GemmUniversalIN4cute5tupleIJiiiiEEENS1_10collective13CollectiveMmaINS1_34MainloopSm90TmaGmmaWarpSpecializedILi37ENS5_IJNS4_1CILi2EEENSA_ILi1EEESC_EEENS1_35KernelTmaWarpSpecializedCooperativeEEENS5_IJNSA_ILi128EEENSA_ILi64EEENSA_ILi32EEEEEEaNS5_IJlSC_lEEEaSK_NS4_8TiledMMAINS4_8MMA_AtomIJNS4_4SM904GMMA26MMA_64x64x32_S32S8S8_SS_TNEEEENS4_6LayoutISD_NS5_IJSC_NSA_ILi0EEESS_EEEEENS5_IJNS4_10UnderscoreESV_SV_EEEEENS4_13SM90_TMA_LOADENS4_14ComposedLayoutINS4_7SwizzleILi1ELi4ELi3EEENS4_18smem_ptr_flag_bitsILi8EEENSR_INS5_IJNSA_ILi8EEESI_EEENS5_IJSI_SC_EEEEEEEvNS4_8identityENS4_23SM90_TMA_LOAD_MULTICASTES18_vS19_EENS_8epilogue10collective6detail29Sm90TmaWarpSpecializedAdapterINS1D_15DefaultEpilogueIaSK_SK_NS1C_6thread17LinearCombinationIaLi1EiiLNS1H_9ScaleType4KindE0ELNS_15FloatRoundStyleE2EaEENS1_15EpilogueDefaultEEEEEvvEEEEvNT_6ParamsE)
        .other          _ZN7cutlass13device_kernelINS_4gemm6kernel13GemmUniversalIN4cute5tupleIJiiiiEEENS1_10collective13CollectiveMmaINS1_34MainloopSm90TmaGmmaWarpSpecializedILi37ENS5_IJNS4_1CILi2EEENSA_ILi1EEESC_EEENS1_35KernelTmaWarpSpecializedCooperativeEEENS5_IJNSA_ILi128EEENSA_ILi64EEENSA_ILi32EEEEEEaNS5_IJlSC_lEEEaSK_NS4_8TiledMMAINS4_8MMA_AtomIJNS4_4SM904GMMA26MMA_64x64x32_S32S8S8_SS_TNEEEENS4_6LayoutISD_NS5_IJSC_NSA_ILi0EEESS_EEEEENS5_IJNS4_10UnderscoreESV_SV_EEEEENS4_13SM90_TMA_LOADENS4_14ComposedLayoutINS4_7SwizzleILi1ELi4ELi3EEENS4_18smem_ptr_flag_bitsILi8EEENSR_INS5_IJNSA_ILi8EEESI_EEENS5_IJSI_SC_EEEEEEEvNS4_8identityENS4_23SM90_TMA_LOAD_MULTICASTES18_vS19_EENS_8epilogue10collective6detail29Sm90TmaWarpSpecializedAdapterINS1D_15DefaultEpilogueIaSK_SK_NS1C_6thread17LinearCombinationIaLi1EiiLNS1H_9ScaleType4KindE0ELNS_15FloatRoundStyleE2EaEENS1_15EpilogueDefaultEEEEEvvEEEEvNT_6ParamsE,@"STO_CUDA_ENTRY STV_DEFAULT"
_ZN7cutlass13device_kernelINS_4gemm6kernel13GemmUniversalIN4cute5tupleIJiiiiEEENS1_10collective13CollectiveMmaINS1_34MainloopSm90TmaGmmaWarpSpecializedILi37ENS5_IJNS4_1CILi2EEENSA_ILi1EEESC_EEENS1_35KernelTmaWarpSpecializedCooperativeEEENS5_IJNSA_ILi128EEENSA_ILi64EEENSA_ILi32EEEEEEaNS5_IJlSC_lEEEaSK_NS4_8TiledMMAINS4_8MMA_AtomIJNS4_4SM904GMMA26MMA_64x64x32_S32S8S8_SS_TNEEEENS4_6LayoutISD_NS5_IJSC_NSA_ILi0EEESS_EEEEENS5_IJNS4_10UnderscoreESV_SV_EEEEENS4_13SM90_TMA_LOADENS4_14ComposedLayoutINS4_7SwizzleILi1ELi4ELi3EEENS4_18smem_ptr_flag_bitsILi8EEENSR_INS5_IJNSA_ILi8EEESI_EEENS5_IJSI_SC_EEEEEEEvNS4_8identityENS4_23SM90_TMA_LOAD_MULTICASTES18_vS19_EENS_8epilogue10collective6detail29Sm90TmaWarpSpecializedAdapterINS1D_15DefaultEpilogueIaSK_SK_NS1C_6thread17LinearCombinationIaLi1EiiLNS1H_9ScaleType4KindE0ELNS_15FloatRoundStyleE2EaEENS1_15EpilogueDefaultEEEEEvvEEEEvNT_6ParamsE:
[----:B------:R-:W0:Y:S01]  /*0000*/  LDC R1, c[0x0][0x28] ;  /* 0x00000a00ff017b82 */ /* 0x000e220000000800 */
[----:B------:R-:W1:Y:S01]  /*0010*/  S2R R61, SR_TID.X ;  /* 0x00000000003d7919 */ /* 0x000e620000002100 */
[----:B------:R-:W-:Y:S01]  /*0020*/  ELECT P0, URZ, PT ;  /* 0x00000000003f782f */ /* 0x000fe20003800000 */
[----:B------:R-:W-:Y:S01]  /*0030*/  BSSY B0, `(.L_x_0) ;  /* 0x000000f000007945 */ /* 0x000fe20003800000 */
[--C-:B-1----:R-:W-:Y:S02]  /*0040*/  SHF.R.U32.HI R0, RZ, 0x5, R61.reuse ;  /* 0x00000005ff007819 */ /* 0x102fe4000001163d */
[----:B------:R-:W-:-:S03]  /*0050*/  SHF.R.U32.HI R7, RZ, 0x7, R61 ;  /* 0x00000007ff077819 */ /* 0x000fc6000001163d */
[----:B------:R-:W1:Y:S04]  /*0060*/  SHFL.IDX PT, R3, R0, RZ, 0x1f ;  /* 0x00001fff00037589 */ /* 0x000e6800000e0000 */
[----:B------:R2:W3:Y:S01]  /*0070*/  SHFL.IDX PT, R2, R7, RZ, 0x1f ;  /* 0x00001fff07027589 */ /* 0x0004e200000e0000 */
[----:B-1----:R-:W-:-:S13]  /*0080*/  ISETP.NE.OR P0, PT, R3, RZ, !P0 ;  /* 0x000000ff0300720c */ /* 0x002fda0004705670 */
[----:B0-23--:R-:W-:Y:S05]  /*0090*/  @P0 BRA `(.L_x_1) ;  /* 0x0000000000200947 */ /* 0x00dfea0003800000 */
[----:B------:R-:W-:Y:S02]  /*00a0*/  ULDC.64 UR4, c[0x0][0x198] ;  /* 0x0000660000047ab9 */ /* 0x000fe40000000a00 */
[----:B------:R-:W-:Y:S02]  /*00b0*/  UIADD3 UR6, UP0, UR4, 0xf0, URZ ;  /* 0x000000f004067890 */ /* 0x000fe4000ff1e03f */
[----:B------:R-:W-:Y:S02]  /*00c0*/  UIADD3 UR4, UP1, UR4, 0x1f0, URZ ;  /* 0x000001f004047890 */ /* 0x000fe4000ff3e03f */
[----:B------:R-:W-:Y:S02]  /*00d0*/  UIADD3.X UR7, URZ, UR5, URZ, UP0, !UPT ;  /* 0x000000053f077290 */ /* 0x000fe400087fe43f */
[----:B------:R-:W-:-:S07]  /*00e0*/  UIADD3.X UR5, URZ, UR5, URZ, UP1, !UPT ;  /* 0x000000053f057290 */ /* 0x000fce0008ffe43f */
[----:B------:R0:W-:Y:S02]  /*00f0*/  UTMACCTL.PF [UR6] ;  /* 0x00000000060079b9 */ /* 0x0001e40008040000 */
[----:B------:R0:W-:Y:S02]  /*0100*/  UTMACCTL.PF [UR4] ;  /* 0x00000000040079b9 */ /* 0x0001e40008040000 */
[----:B0-----:R-:W-:Y:S01]  /*0110*/  NOP ;  /* 0x0000000000007918 */ /* 0x001fe20000000000 */
.L_x_1:
[----:B------:R-:W-:Y:S05]  /*0120*/  BSYNC B0 ;  /* 0x0000000000007941 */ /* 0x000fea0003800000 */
.L_x_0:
[----:B------:R-:W0:Y:S02]  /*0130*/  SHFL.IDX PT, R5, R0, RZ, 0x1f ;  /* 0x00001fff00057589 */ /* 0x000e2400000e0000 */
[----:B0-----:R-:W-:-:S13]  /*0140*/  ISETP.NE.AND P0, PT, R5, RZ, PT ;  /* 0x000000ff0500720c */ /* 0x001fda0003f05270 */
[----:B------:R-:W-:Y:S05]  /*0150*/  @P0 BRA `(.L_x_2) ;  /* 0x00000004006c0947 */ /* 0x000fea0003800000 */
[----:B------:R-:W-:Y:S01]  /*0160*/  ELECT P0, URZ, PT ;  /* 0x00000000003f782f */ /* 0x000fe20003800000 */
[----:B------:R-:W-:-:S12]  /*0170*/  BSSY B0, `(.L_x_2) ;  /* 0x0000059000007945 */ /* 0x000fd80003800000 */
[----:B------:R-:W-:Y:S05]  /*0180*/  @!P0 BRA `(.L_x_3) ;  /* 0x00000004005c8947 */ /* 0x000fea0003800000 */
[----:B------:R-:W0:Y:S01]  /*0190*/  S2UR UR8, SR_CgaCtaId ;  /* 0x00000000000879c3 */ /* 0x000e220000008800 */
[----:B------:R-:W-:Y:S01]  /*01a0*/  UMOV UR4, 0x400 ;  /* 0x0000040000047882 */ /* 0x000fe20000000000 */
[----:B------:R-:W-:Y:S01]  /*01b0*/  UMOV UR5, 0x1 ;  /* 0x0000000100057882 */ /* 0x000fe20000000000 */
[----:B------:R-:W-:Y:S02]  /*01c0*/  UMOV UR6, 0x4 ;  /* 0x0000000400067882 */ /* 0x000fe40000000000 */
[----:B------:R-:W-:-:S04]  /*01d0*/  UIADD3 UR6, -UR6, 0x100000, URZ ;  /* 0x0010000006067890 */ /* 0x000fc8000fffe13f */
[----:B------:R-:W-:Y:S02]  /*01e0*/  USHF.L.U32 UR7, UR6, 0xb, URZ ;  /* 0x0000000b06077899 */ /* 0x000fe4000800063f */
[----:B------:R-:W-:Y:S02]  /*01f0*/  USHF.L.U32 UR6, UR6, 0x1, URZ ;  /* 0x0000000106067899 */ /* 0x000fe4000800063f */
[----:B0-----:R-:W-:Y:S02]  /*0200*/  ULEA UR8, UR8, UR4, 0x18 ;  /* 0x0000000408087291 */ /* 0x001fe4000f8ec03f */
[----:B------:R-:W-:-:S04]  /*0210*/  UIADD3 UR4, -UR5, 0x100000, URZ ;  /* 0x0010000005047890 */ /* 0x000fc8000fffe13f */
[----:B------:R-:W-:Y:S02]  /*0220*/  USHF.L.U32 UR5, UR4, 0xb, URZ ;  /* 0x0000000b04057899 */ /* 0x000fe4000800063f */
[----:B------:R-:W-:Y:S01]  /*0230*/  USHF.L.U32 UR4, UR4, 0x1, URZ ;  /* 0x0000000104047899 */ /* 0x000fe2000800063f */
[----:B------:R-:W0:Y:S11]  /*0240*/  FENCE.VIEW.ASYNC.S ;  /* 0x00000000000073c6 */ /* 0x000e360000000000 */
[----:B0-----:R0:W1:Y:S01]  /*0250*/  SYNCS.EXCH.64 URZ, [UR8], UR4 ;  /* 0x00000004083f75b2 */ /* 0x0010620008000100 */
[----:B------:R0:W2:Y:S01]  /*0260*/  SYNCS.EXCH.64 URZ, [UR8+0x128], UR6 ;  /* 0x00012806083f75b2 */ /* 0x0000a20008000100 */
[----:B------:R0:W3:Y:S01]  /*0270*/  SYNCS.EXCH.64 URZ, [UR8+0x8], UR4 ;  /* 0x00000804083f75b2 */ /* 0x0000e20008000100 */
[----:B------:R0:W4:Y:S01]  /*0280*/  SYNCS.EXCH.64 URZ, [UR8+0x130], UR6 ;  /* 0x00013006083f75b2 */ /* 0x0001220008000100 */
[----:B------:R0:W0:Y:S01]  /*0290*/  SYNCS.EXCH.64 URZ, [UR8+0x10], UR4 ;  /* 0x00001004083f75b2 */ /* 0x0000220008000100 */
        /* <DEDUP_REMOVED lines=69> */
[----:B-1234-:R-:W-:Y:S01]  /*06f0*/  NOP ;  /* 0x0000000000007918 */ /* 0x01efe20000000000 */
.L_x_3:
[----:B0-----:R-:W-:Y:S05]  /*0700*/  BSYNC B0 ;  /* 0x0000000000007941 */ /* 0x001fea0003800000 */
.L_x_2:
[----:B------:R-:W-:Y:S01]  /*0710*/  SHF.R.S32.HI R4, RZ, 0x1f, R61 ;  /* 0x0000001fff047819 */ /* 0x000fe2000001143d */
[----:B------:R-:W0:Y:S01]  /*0720*/  SHFL.IDX PT, R0, R0, RZ, 0x1f ;  /* 0x00001fff00007589 */ /* 0x000e2200000e0000 */
[----:B------:R-:W1:Y:S01]  /*0730*/  S2UR UR8, SR_CTAID.X ;  /* 0x00000000000879c3 */ /* 0x000e620000002500 */
[----:B------:R-:W-:Y:S02]  /*0740*/  ELECT P0, URZ, PT ;  /* 0x00000000003f782f */ /* 0x000fe40003800000 */
[----:B------:R-:W-:Y:S01]  /*0750*/  LEA.HI R4, R4, R61, RZ, 0x7 ;  /* 0x0000003d04047211 */ /* 0x000fe200078f38ff */
[----:B------:R-:W-:Y:S01]  /*0760*/  ULDC UR4, c[0x0][0x150] ;  /* 0x0000540000047ab9 */ /* 0x000fe20000000800 */
[----:B------:R-:W-:Y:S01]  /*0770*/  SHF.R.S32.HI R6, RZ, 0x1f, R5 ;  /* 0x0000001fff067819 */ /* 0x000fe20000011405 */
[----:B------:R-:W-:Y:S01]  /*0780*/  NOP ;  /* 0x0000000000007918 */ /* 0x000fe20000000000 */
[----:B------:R-:W-:Y:S01]  /*0790*/  LOP3.LUT R4, R4, 0xffffff80, RZ, 0xc0, !PT ;  /* 0xffffff8004047812 */ /* 0x000fe200078ec0ff */
[----:B------:R-:W-:Y:S01]  /*07a0*/  NOP ;  /* 0x0000000000007918 */ /* 0x000fe20000000000 */
[----:B------:R-:W-:Y:S01]  /*07b0*/  LEA.HI R6, R6, R5, RZ, 0x2 ;  /* 0x0000000506067211 */ /* 0x000fe200078f10ff */
[----:B------:R-:W2:Y:S01]  /*07c0*/  LDC R11, c[0x0][0x144] ;  /* 0x00005100ff0b7b82 */ /* 0x000ea20000000800 */
[----:B------:R-:W-:Y:S01]  /*07d0*/  IMAD.MOV.U32 R22, RZ, RZ, 0x1 ;  /* 0x00000001ff167424 */ /* 0x000fe200078e00ff */
[----:B------:R-:W-:Y:S01]  /*07e0*/  ISETP.NE.AND P3, PT, R2, RZ, PT ;  /* 0x000000ff0200720c */ /* 0x000fe20003f65270 */
[----:B------:R-:W-:Y:S01]  /*07f0*/  IMAD.IADD R8, R61, 0x1, -R4 ;  /* 0x000000013d087824 */ /* 0x000fe200078e0a04 */
[----:B------:R-:W-:Y:S01]  /*0800*/  LOP3.LUT R6, R6, 0x3ffffffc, RZ, 0xc0, !PT ;  /* 0x3ffffffc06067812 */ /* 0x000fe200078ec0ff */
[----:B------:R-:W3:Y:S03]  /*0810*/  S2R R4, SR_CTAID.Y ;  /* 0x0000000000047919 */ /* 0x000ee60000002600 */
[----:B------:R-:W-:Y:S01]  /*0820*/  SHF.R.S32.HI R9, RZ, 0x1f, R8 ;  /* 0x0000001fff097819 */ /* 0x000fe20000011408 */
[----:B------:R-:W-:Y:S01]  /*0830*/  IMAD.IADD R6, R5, 0x1, -R6 ;  /* 0x0000000105067824 */ /* 0x000fe200078e0a06 */
[----:B------:R-:W4:Y:S02]  /*0840*/  LDC R13, c[0x0][0x140] ;  /* 0x00005000ff0d7b82 */ /* 0x000f240000000800 */
[----:B------:R-:W-:-:S02]  /*0850*/  LEA.HI R9, R9, R8, RZ, 0x3 ;  /* 0x0000000809097211 */ /* 0x000fc400078f18ff */
[----:B0-----:R-:W-:Y:S02]  /*0860*/  ISETP.NE.OR P0, PT, R0, RZ, !P0 ;  /* 0x000000ff0000720c */ /* 0x001fe40004705670 */
[--C-:B------:R-:W-:Y:S02]  /*0870*/  SHF.R.S32.HI R0, RZ, 0x3, R9.reuse ;  /* 0x00000003ff007819 */ /* 0x100fe40000011409 */
[----:B-1----:R-:W-:Y:S02]  /*0880*/  I2FP.F32.U32 R10, UR8 ;  /* 0x00000008000a7c45 */ /* 0x002fe40008201000 */
[----:B------:R-:W-:-:S03]  /*0890*/  SHF.R.S32.HI R9, RZ, 0x1f, R9 ;  /* 0x0000001fff097819 */ /* 0x000fc60000011409 */
[----:B------:R-:W-:Y:S01]  /*08a0*/  FMUL R10, R10, UR4 ;  /* 0x000000040a0a7c20 */ /* 0x000fe20008400000 */
[----:B------:R-:W-:Y:S01]  /*08b0*/  LEA.HI R9, R9, R0, RZ, 0x2 ;  /* 0x0000000009097211 */ /* 0x000fe200078f10ff */
[----:B------:R-:W-:Y:S02]  /*08c0*/  ULDC UR4, c[0x0][0x154] ;  /* 0x0000550000047ab9 */ /* 0x000fe40000000800 */
[----:B------:R-:W-:Y:S01]  /*08d0*/  VOTEU.ALL UP0, P0 ;  /* 0x00000000003f7886 */ /* 0x000fe20000000000 */
[----:B------:R-:W-:Y:S01]  /*08e0*/  LOP3.LUT R9, R9, 0xfffffffc, RZ, 0xc0, !PT ;  /* 0xfffffffc09097812 */ /* 0x000fe200078ec0ff */
[----:B------:R-:W0:Y:S01]  /*08f0*/  F2I.U32.TRUNC.NTZ R10, R10 ;  /* 0x0000000a000a7305 */ /* 0x000e22000020f000 */
[----:B------:R-:W-:Y:S02]  /*0900*/  VOTEU.ALL UP1, P0 ;  /* 0x00000000003f7886 */ /* 0x000fe40000020000 */
[----:B------:R-:W1:Y:S01]  /*0910*/  @!UP0 S2UR UR7, SR_CgaCtaId ;  /* 0x00000000000789c3 */ /* 0x000e620000008800 */
[----:B------:R-:W-:Y:S01]  /*0920*/  IMAD.IADD R9, R0, 0x1, -R9 ;  /* 0x0000000100097824 */ /* 0x000fe200078e0a09 */
[----:B------:R-:W-:Y:S01]  /*0930*/  SHF.R.S32.HI R0, RZ, 0x1f, R3 ;  /* 0x0000001fff007819 */ /* 0x000fe20000011403 */
[----:B------:R-:W-:Y:S01]  /*0940*/  @!UP0 UMOV UR6, 0x400 ;  /* 0x0000040000068882 */ /* 0x000fe20000000000 */
[----:B----4-:R-:W-:Y:S01]  /*0950*/  ISETP.EQ.U32.AND P2, PT, R13, 0x1, PT ;  /* 0x000000010d00780c */ /* 0x010fe20003f42070 */
[----:B------:R-:W-:Y:S01]  /*0960*/  IMAD R19, R6, 0x4, R9 ;  /* 0x0000000406137824 */ /* 0x000fe200078e0209 */
[----:B---3--:R-:W-:-:S02]  /*0970*/  I2FP.F32.U32 R12, R4 ;  /* 0x00000004000c7245 */ /* 0x008fc40000201000 */
[----:B------:R-:W3:Y:S01]  /*0980*/  LDC R9, c[0x0][0x148] ;  /* 0x00005200ff097b82 */ /* 0x000ee20000000800 */
[----:B------:R-:W-:Y:S02]  /*0990*/  LEA.HI R0, R0, R3, RZ, 0x2 ;  /* 0x0000000300007211 */ /* 0x000fe400078f10ff */
[----:B------:R-:W-:Y:S01]  /*09a0*/  LEA.HI R6, R19, R19, RZ, 0x1 ;  /* 0x0000001313067211 */ /* 0x000fe200078f08ff */
[----:B0-----:R-:W-:Y:S02]  /*09b0*/  IMAD.MOV R14, RZ, RZ, -R10 ;  /* 0x000000ffff0e7224 */ /* 0x001fe400078e0a0a */
[----:B------:R-:W-:Y:S01]  /*09c0*/  FMUL R12, R12, UR4 ;  /* 0x000000040c0c7c20 */ /* 0x000fe20008400000 */
[----:B------:R-:W-:Y:S01]  /*09d0*/  LOP3.LUT R0, R0, 0xfffffffc, RZ, 0xc0, !PT ;  /* 0xfffffffc00007812 */ /* 0x000fe200078ec0ff */
[----:B------:R-:W-:Y:S01]  /*09e0*/  UMOV UR4, 0x20 ;  /* 0x0000002000047882 */ /* 0x000fe20000000000 */
[----:B------:R-:W-:Y:S01]  /*09f0*/  LOP3.LUT R10, R6, 0xfffffffe, RZ, 0xc0, !PT ;  /* 0xfffffffe060a7812 */ /* 0x000fe200078ec0ff */
[----:B--2---:R-:W-:Y:S01]  /*0a00*/  IMAD R6, R11, R14, UR8 ;  /* 0x000000080b067e24 */ /* 0x004fe2000f8e020e */
[----:B------:R-:W-:-:S04]  /*0a10*/  @!UP0 UIADD3 UR4, -UR4, 0x100000, URZ ;  /* 0x0010000004048890 */ /* 0x000fc8000fffe13f */
[----:B------:R-:W-:Y:S02]  /*0a20*/  @!UP0 USHF.L.U32 UR5, UR4, 0xb, URZ ;  /* 0x0000000b04058899 */ /* 0x000fe4000800063f */
[----:B------:R-:W-:Y:S01]  /*0a30*/  @!UP0 USHF.L.U32 UR4, UR4, 0x1, URZ ;  /* 0x0000000104048899 */ /* 0x000fe2000800063f */
[----:B------:R-:W0:Y:S01]  /*0a40*/  F2I.U32.TRUNC.NTZ R12, R12 ;  /* 0x0000000c000c7305 */ /* 0x000e22000020f000 */
[----:B------:R-:W-:Y:S02]  /*0a50*/  IMAD.IADD R3, R3, 0x1, -R0 ;  /* 0x0000000103037824 */ /* 0x000fe400078e0a00 */
[C---:B------:R-:W-:Y:S02]  /*0a60*/  IMAD.IADD R11, R19.reuse, 0x1, -R10 ;  /* 0x00000001130b7824 */ /* 0x040fe400078e0a0a */
[----:B------:R-:W-:Y:S01]  /*0a70*/  IMAD.SHL.U32 R10, R19, 0x4, RZ ;  /* 0x00000004130a7824 */ /* 0x000fe200078e00ff */
[----:B-1----:R-:W-:Y:S01]  /*0a80*/  @!UP0 ULEA UR6, UR7, UR6, 0x18 ;  /* 0x0000000607068291 */ /* 0x002fe2000f8ec03f */
[----:B------:R-:W-:Y:S01]  /*0a90*/  ISETP.NE.AND P1, PT, R3, 0x3, PT ;  /* 0x000000030300780c */ /* 0x000fe20003f25270 */
[----:B------:R-:W-:Y:S01]  /*0aa0*/  VOTEU.ALL UP0, P0 ;  /* 0x00000000003f7886 */ /* 0x000fe20000000000 */
[----:B------:R-:W-:-:S02]  /*0ab0*/  ISETP.NE.AND P4, PT, R11, R6, PT ;  /* 0x000000060b00720c */ /* 0x000fc40003f85270 */
[----:B------:R-:W-:Y:S02]  /*0ac0*/  LOP3.LUT R19, R19, 0xc, R10, 0x78, !PT ;  /* 0x0000000c13137812 */ /* 0x000fe400078e780a */
[----:B------:R-:W-:Y:S01]  /*0ad0*/  LOP3.LUT P0, RZ, R8, 0x7, RZ, 0xc0, !PT ;  /* 0x0000000708ff7812 */ /* 0x000fe2000780c0ff */
[C---:B------:R-:W-:Y:S01]  /*0ae0*/  VIADD R8, R2.reuse, 0xffffffff ;  /* 0xffffffff02087836 */ /* 0x040fe20000000000 */
[----:B------:R-:W-:Y:S01]  /*0af0*/  ISETP.EQ.OR P1, PT, R3, RZ, !P1 ;  /* 0x000000ff0300720c */ /* 0x000fe20004f22670 */
[----:B0-----:R-:W-:Y:S01]  /*0b00*/  IMAD.MOV R23, RZ, RZ, -R12 ;  /* 0x000000ffff177224 */ /* 0x001fe200078e0a0c */
[----:B------:R-:W-:Y:S01]  /*0b10*/  ISETP.LT.U32.AND P0, PT, R19, 0x2, !P0 ;  /* 0x000000021300780c */ /* 0x000fe20004701070 */
[----:B------:R-:W0:Y:S02]  /*0b20*/  FENCE.VIEW.ASYNC.S ;  /* 0x00000000000073c6 */ /* 0x000e240000000000 */
[----:B0-----:R0:W1:Y:S01]  /*0b30*/  @!UP0 SYNCS.EXCH.64 URZ, [UR6+0x260], UR4 ;  /* 0x00026004063f85b2 */ /* 0x0010620008000100 */
[----:B------:R-:W-:Y:S01]  /*0b40*/  ISETP.EQ.AND P1, PT, R2, RZ, P1 ;  /* 0x000000ff0200720c */ /* 0x000fe20000f22270 */
[----:B---3--:R-:W-:Y:S01]  /*0b50*/  IMAD R11, R9, R23, R4 ;  /* 0x00000017090b7224 */ /* 0x008fe200078e0204 */
[----:B------:R-:W-:-:S02]  /*0b60*/  ISETP.GE.U32.AND P6, PT, R8, 0x2, PT ;  /* 0x000000020800780c */ /* 0x000fc40003fc6070 */
[----:B------:R-:W-:Y:S02]  /*0b70*/  @P4 LEA.HI R0, R19, R19, RZ, 0x1 ;  /* 0x0000001313004211 */ /* 0x000fe400078f08ff */
[----:B------:R-:W-:Y:S02]  /*0b80*/  SEL R18, RZ, 0x1, !P1 ;  /* 0x00000001ff127807 */ /* 0x000fe40004800000 */
[----:B------:R-:W-:Y:S02]  /*0b90*/  @P4 SHF.R.S32.HI R0, RZ, 0x1, R0 ;  /* 0x00000001ff004819 */ /* 0x000fe40000011400 */
[----:B------:R-:W-:Y:S02]  /*0ba0*/  SEL R18, R18, 0x2, P6 ;  /* 0x0000000212127807 */ /* 0x000fe40003000000 */
[----:B------:R-:W-:Y:S02]  /*0bb0*/  @P4 ISETP.NE.AND P5, PT, R0, R11, PT ;  /* 0x0000000b0000420c */ /* 0x000fe40003fa5270 */
[----:B------:R-:W-:Y:S01]  /*0bc0*/  SEL R11, RZ, 0x1, !P0 ;  /* 0x00000001ff0b7807 */ /* 0x000fe20004000000 */
[----:B------:R0:W2:Y:S01]  /*0bd0*/  @!UP1 SYNCS.EXCH.64 URZ, [UR6+0x268], UR4 ;  /* 0x00026804063f95b2 */ /* 0x0000a20008000100 */
[----:B------:R-:W-:Y:S01]  /*0be0*/  @P4 SEL R22, RZ, 0x1, P5 ;  /* 0x00000001ff164807 */ /* 0x000fe20002800000 */
[----:B------:R-:W-:Y:S01]  /*0bf0*/  NOP ;  /* 0x0000000000007918 */ /* 0x000fe20000000000 */
[----:B------:R-:W-:-:S02]  /*0c00*/  LOP3.LUT R0, R61, 0x7f, RZ, 0xc0, !PT ;  /* 0x0000007f3d007812 */ /* 0x000fc400078ec0ff */
[----:B------:R-:W-:Y:S01]  /*0c10*/  LOP3.LUT R22, R22, R11, RZ, 0xc0, !PT ;  /* 0x0000000b16167212 */ /* 0x000fe200078ec0ff */
[----:B01----:R-:W-:Y:S06]  /*0c20*/  @!P2 BRA `(.L_x_4) ;  /* 0x000000000008a947 */ /* 0x003fec0003800000 */
[----:B--2---:R-:W-:Y:S01]  /*0c30*/  UCGABAR_ARV ;  /* 0x00000000000079c7 */ /* 0x004fe20008000000 */
[----:B------:R-:W-:Y:S05]  /*0c40*/  BRA `(.L_x_5) ;  /* 0x0000000000047947 */ /* 0x000fea0003800000 */
.L_x_4:
[----:B--2---:R-:W-:Y:S01]  /*0c50*/  NOP ;  /* 0x0000000000007918 */ /* 0x004fe20000000000 */
.L_x_5:
[----:B------:R-:W0:Y:S01]  /*0c60*/  LDC R2, c[0x0][0x65c] ;  /* 0x00019700ff027b82 */ /* 0x000e220000000800 */
[----:B------:R-:W-:Y:S02]  /*0c70*/  IMAD.U32 R10, RZ, RZ, UR8 ;  /* 0x00000008ff0a7e24 */ /* 0x000fe4000f8e00ff */
[----:B------:R-:W-:Y:S01]  /*0c80*/  IMAD.MOV.U32 R11, RZ, RZ, RZ ;  /* 0x000000ffff0b7224 */ /* 0x000fe200078e00ff */
[----:B0-----:R-:W-:-:S04]  /*0c90*/  ISETP.NE.AND P1, PT, R2, 0x1, PT ;  /* 0x000000010200780c */ /* 0x001fc80003f25270 */
[----:B------:R-:W-:-:S09]  /*0ca0*/  P2R R5, PR, RZ, 0x2 ;  /* 0x00000002ff057803 */ /* 0x000fd20000000000 */
[----:B------:R-:W0:Y:S01]  /*0cb0*/  @P1 LDC R17, c[0x0][0x10] ;  /* 0x00000400ff111b82 */ /* 0x000e220000000800 */
[----:B------:R-:W-:Y:S02]  /*0cc0*/  @P1 IMAD.MOV.U32 R5, RZ, RZ, RZ ;  /* 0x000000ffff051224 */ /* 0x000fe400078e00ff */
[----:B------:R-:W-:-:S05]  /*0cd0*/  @P1 IMAD.MOV.U32 R15, RZ, RZ, RZ ;  /* 0x000000ffff0f1224 */ /* 0x000fca00078e00ff */
[----:B------:R-:W1:Y:S01]  /*0ce0*/  @!P1 LDC R13, c[0x0][0xc] ;  /* 0x00000300ff0d9b82 */ /* 0x000e620000000800 */
[----:B------:R-:W-:Y:S01]  /*0cf0*/  ULDC UR4, c[0x0][0xc] ;  /* 0x0000030000047ab9 */ /* 0x000fe20000000800 */
[----:B------:R-:W-:Y:S01]  /*0d00*/  ULDC UR5, c[0x0][0x10] ;  /* 0x0000040000057ab9 */ /* 0x000fe20000000800 */
[----:B------:R-:W-:Y:S01]  /*0d10*/  ULDC UR6, c[0x0][0x14] ;  /* 0x0000050000067ab9 */ /* 0x000fe20000000800 */
[----:B------:R-:W-:-:S04]  /*0d20*/  UIMAD.WIDE.U32 UR4, UR4, UR5, URZ ;  /* 0x00000005040472a5 */ /* 0x000fc8000f8e003f */
[----:B------:R-:W-:Y:S02]  /*0d30*/  UIMAD.WIDE.U32 UR36, UR4, UR6, URZ ;  /* 0x00000006042472a5 */ /* 0x000fe4000f8e003f */
[----:B------:R-:W-:-:S04]  /*0d40*/  UIMAD UR42, UR5, UR6, URZ ;  /* 0x00000006052a72a4 */ /* 0x000fc8000f8e023f */
[----:B------:R-:W-:Y:S01]  /*0d50*/  UIADD3 UR42, UR37, UR42, URZ ;  /* 0x0000002a252a7290 */ /* 0x000fe2000fffe03f */
[----:B0-----:R-:W-:-:S04]  /*0d60*/  @P1 IMAD.WIDE.U32 R16, R17, UR8, R4 ;  /* 0x0000000811101c25 */ /* 0x001fc8000f8e0004 */
[----:B------:R-:W-:Y:S02]  /*0d70*/  @P1 IMAD.IADD R17, R17, 0x1, R15 ;  /* 0x0000000111111824 */ /* 0x000fe400078e020f */
[----:B-1----:R-:W-:-:S04]  /*0d80*/  @!P1 IMAD.WIDE.U32 R10, R4, R13, R10 ;  /* 0x0000000d040a9225 */ /* 0x002fc800078e000a */
[----:B------:R-:W-:Y:S02]  /*0d90*/  @!P1 IMAD.MOV.U32 R16, RZ, RZ, R10 ;  /* 0x000000ffff109224 */ /* 0x000fe400078e000a */
[----:B------:R-:W-:Y:S01]  /*0da0*/  @!P1 IMAD.MOV.U32 R17, RZ, RZ, R11 ;  /* 0x000000ffff119224 */ /* 0x000fe200078e000b */
[----:B------:R-:W-:Y:S06]  /*0db0*/  @!P2 BRA `(.L_x_6) ;  /* 0x00000000000ca947 */ /* 0x000fec0003800000 */
[----:B------:R-:W-:Y:S01]  /*0dc0*/  UCGABAR_WAIT ;  /* 0x0000000000007dc7 */ /* 0x000fe20008000000 */
[----:B------:R-:W-:Y:S01]  /*0dd0*/  CCTL.IVALL ;  /* 0x00000000ff00798f */ /* 0x000fe20002000000 */
[----:B------:R-:W-:Y:S05]  /*0de0*/  BRA `(.L_x_7) ;  /* 0x0000000000047947 */ /* 0x000fea0003800000 */
.L_x_6:
[----:B------:R-:W-:Y:S06]  /*0df0*/  BAR.SYNC.DEFER_BLOCKING 0x0 ;  /* 0x0000000000007b1d */ /* 0x000fec0000010000 */
.L_x_7:
[----:B------:R-:W-:Y:S05]  /*0e00*/  @!P3 BRA `(.L_x_8) ;  /* 0x0000003400e8b947 */ /* 0x000fea0003800000 */
[----:B------:R-:W-:-:S13]  /*0e10*/  ISETP.GT.U32.AND P0, PT, R8, 0x1, PT ;  /* 0x000000010800780c */ /* 0x000fda0003f04070 */
[----:B------:R-:W-:Y:S05]  /*0e20*/  @P0 EXIT ;  /* 0x000000000000094d */ /* 0x000fea0003800000 */
[----:B------:R-:W-:Y:S01]  /*0e30*/  ULDC.64 UR4, c[0x0][0x650] ;  /* 0x0001940000047ab9 */ /* 0x000fe20000000a00 */
[----:B------:R-:W-:Y:S01]  /*0e40*/  PRMT R3, RZ, 0x7610, R3 ;  /* 0x00007610ff037816 */ /* 0x000fe20000000003 */
[----:B------:R-:W-:Y:S01]  /*0e50*/  IMAD.MOV.U32 R69, RZ, RZ, -0x1 ;  /* 0xffffffffff457424 */ /* 0x000fe200078e00ff */
[----:B------:R-:W-:Y:S01]  /*0e60*/  ISETP.GE.U32.AND P0, PT, R16, UR4, PT ;  /* 0x0000000410007c0c */ /* 0x000fe2000bf06070 */
[----:B------:R-:W-:Y:S02]  /*0e70*/  IMAD.MOV.U32 R68, RZ, RZ, -0x1 ;  /* 0xffffffffff447424 */ /* 0x000fe400078e00ff */
[----:B------:R-:W-:Y:S01]  /*0e80*/  IMAD.MOV.U32 R67, RZ, RZ, -0x1 ;  /* 0xffffffffff437424 */ /* 0x000fe200078e00ff */
[----:B------:R-:W-:-:S13]  /*0e90*/  ISETP.GE.U32.AND.EX P0, PT, R17, UR5, PT, P0 ;  /* 0x0000000511007c0c */ /* 0x000fda000bf06100 */
[----:B------:R-:W-:Y:S05]  /*0ea0*/  @P0 BRA `(.L_x_9) ;  /* 0x0000000400280947 */ /* 0x000fea0003800000 */
[----:B------:R-:W0:Y:S01]  /*0eb0*/  LDC.64 R24, c[0x0][0x628] ;  /* 0x00018a00ff187b82 */ /* 0x000e220000000a00 */
[----:B------:R-:W-:Y:S02]  /*0ec0*/  IMAD.MOV.U32 R10, RZ, RZ, R16 ;  /* 0x000000ffff0a7224 */ /* 0x000fe400078e0010 */
[----:B------:R-:W-:-:S05]  /*0ed0*/  IMAD.MOV.U32 R11, RZ, RZ, R17 ;  /* 0x000000ffff0b7224 */ /* 0x000fca00078e0011 */
[----:B------:R-:W1:Y:S08]  /*0ee0*/  LDC R8, c[0x0][0x630] ;  /* 0x00018c00ff087b82 */ /* 0x000e700000000800 */
[----:B------:R-:W2:Y:S01]  /*0ef0*/  LDC.64 R26, c[0x0][0x620] ;  /* 0x00018800ff1a7b82 */ /* 0x000ea20000000a00 */
[----:B0-----:R-:W-:-:S04]  /*0f00*/  ISETP.NE.U32.AND P0, PT, R24, RZ, PT ;  /* 0x000000ff1800720c */ /* 0x001fc80003f05070 */
[----:B------:R-:W-:-:S13]  /*0f10*/  ISETP.NE.AND.EX P0, PT, R25, RZ, PT, P0 ;  /* 0x000000ff1900720c */ /* 0x000fda0003f05300 */
[----:B-12---:R-:W-:Y:S05]  /*0f20*/  @!P0 BRA `(.L_x_10) ;  /* 0x0000000000288947 */ /* 0x006fea0003800000 */
[----:B------:R-:W0:Y:S02]  /*0f30*/  LDC R3, c[0x0][0x634] ;  /* 0x00018d00ff037b82 */ /* 0x000e240000000800 */
[----:B0-----:R-:W-:-:S05]  /*0f40*/  IADD3 R3, P0, R16, R3, RZ ;  /* 0x0000000310037210 */ /* 0x001fca0007f1e0ff */
[----:B------:R-:W-:-:S04]  /*0f50*/  IMAD.X R21, RZ, RZ, R17, P0 ;  /* 0x000000ffff157224 */ /* 0x000fc800000e0611 */
[----:B------:R-:W-:-:S04]  /*0f60*/  IMAD.WIDE.U32 R10, R21, R24, RZ ;  /* 0x00000018150a7225 */ /* 0x000fc800078e00ff */
[----:B------:R-:W-:-:S04]  /*0f70*/  IMAD.WIDE.U32 R12, P0, R3, R25, R10 ;  /* 0x00000019030c7225 */ /* 0x000fc8000780000a */
[----:B------:R-:W-:-:S04]  /*0f80*/  IMAD.WIDE.U32 R10, R3, R24, RZ ;  /* 0x00000018030a7225 */ /* 0x000fc800078e00ff */
[----:B------:R-:W-:Y:S01]  /*0f90*/  IMAD.X R15, RZ, RZ, RZ, P0 ;  /* 0x000000ffff0f7224 */ /* 0x000fe200000e06ff */
[----:B------:R-:W-:Y:S01]  /*0fa0*/  IADD3 RZ, P0, R11, R12, RZ ;  /* 0x0000000c0bff7210 */ /* 0x000fe20007f1e0ff */
[----:B------:R-:W-:-:S04]  /*0fb0*/  IMAD.MOV.U32 R14, RZ, RZ, R13 ;  /* 0x000000ffff0e7224 */ /* 0x000fc800078e000d */
[----:B------:R-:W-:-:S08]  /*0fc0*/  IMAD.WIDE.U32.X R10, R21, R25, R14, P0 ;  /* 0x00000019150a7225 */ /* 0x000fd000000e040e */
.L_x_10:
[----:B------:R-:W0:Y:S01]  /*0fd0*/  LDC.64 R30, c[0x0][0x640] ;  /* 0x00019000ff1e7b82 */ /* 0x000e220000000a00 */
[-CC-:B------:R-:W-:Y:S01]  /*0fe0*/  SHF.R.U64 R67, R10, R8.reuse, R11.reuse ;  /* 0x000000080a437219 */ /* 0x180fe2000000120b */
[----:B------:R-:W-:Y:S01]  /*0ff0*/  IMAD R29, R9, R23, R4 ;  /* 0x00000017091d7224 */ /* 0x000fe200078e0204 */
[----:B------:R-:W-:Y:S01]  /*1000*/  SHF.R.U32.HI R3, RZ, R8, R11 ;  /* 0x00000008ff037219 */ /* 0x000fe2000001160b */
[----:B------:R-:W-:Y:S01]  /*1010*/  IMAD.MOV.U32 R23, RZ, RZ, 0x1 ;  /* 0x00000001ff177424 */ /* 0x000fe200078e00ff */
[----:B------:R-:W-:-:S03]  /*1020*/  IADD3 R5, P0, RZ, -R67, RZ ;  /* 0x80000043ff057210 */ /* 0x000fc60007f1e0ff */
[----:B------:R-:W1:Y:S02]  /*1030*/  LDC R12, c[0x0][0x618] ;  /* 0x00018600ff0c7b82 */ /* 0x000e640000000800 */
[----:B------:R-:W-:Y:S02]  /*1040*/  IMAD.X R3, RZ, RZ, ~R3, P0 ;  /* 0x000000ffff037224 */ /* 0x000fe400000e0e03 */
[----:B------:R-:W-:-:S04]  /*1050*/  IMAD.WIDE.U32 R10, R5, R26, R16 ;  /* 0x0000001a050a7225 */ /* 0x000fc800078e0010 */
[----:B------:R-:W2:Y:S01]  /*1060*/  LDC R20, c[0x0][0x608] ;  /* 0x00018200ff147b82 */ /* 0x000ea20000000800 */
[----:B------:R-:W-:Y:S02]  /*1070*/  IMAD R8, R3, R26, RZ ;  /* 0x0000001a03087224 */ /* 0x000fe400078e02ff */
[----:B------:R-:W-:Y:S02]  /*1080*/  IMAD.MOV.U32 R3, RZ, RZ, -0x1 ;  /* 0xffffffffff037424 */ /* 0x000fe400078e00ff */
[----:B------:R-:W-:-:S03]  /*1090*/  IMAD R5, R5, R27, R8 ;  /* 0x0000001b05057224 */ /* 0x000fc600078e0208 */
[----:B------:R-:W3:Y:S01]  /*10a0*/  LDC R28, c[0x0][0x658] ;  /* 0x00019600ff1c7b82 */ /* 0x000ee20000000800 */
[----:B------:R-:W-:Y:S01]  /*10b0*/  IMAD.IADD R5, R11, 0x1, R5 ;  /* 0x000000010b057824 */ /* 0x000fe200078e0205 */
[----:B0-----:R-:W-:-:S04]  /*10c0*/  ISETP.NE.U32.AND P0, PT, R30, RZ, PT ;  /* 0x000000ff1e00720c */ /* 0x001fc80003f05070 */
[----:B------:R-:W-:Y:S02]  /*10d0*/  ISETP.NE.AND.EX P0, PT, R31, RZ, PT, P0 ;  /* 0x000000ff1f00720c */ /* 0x000fe40003f05300 */
[----:B------:R-:W0:Y:S01]  /*10e0*/  LDC R24, c[0x0][0x600] ;  /* 0x00018000ff187b82 */ /* 0x000e220000000800 */
[-CC-:B-1----:R-:W-:Y:S02]  /*10f0*/  SHF.R.U64 R14, R10, R12.reuse, R5.reuse ;  /* 0x0000000c0a0e7219 */ /* 0x182fe40000001205 */
[----:B------:R-:W-:-:S05]  /*1100*/  SHF.R.U32.HI R5, RZ, R12, R5 ;  /* 0x0000000cff057219 */ /* 0x000fca0000011605 */
[----:B------:R-:W1:Y:S01]  /*1110*/  LDC R15, c[0x0][0x648] ;  /* 0x00019200ff0f7b82 */ /* 0x000e620000000800 */
[-CC-:B--2---:R-:W-:Y:S02]  /*1120*/  SHF.R.U64 R27, R14, R20.reuse, R5.reuse ;  /* 0x000000140e1b7219 */ /* 0x184fe40000001205 */
[----:B------:R-:W-:-:S05]  /*1130*/  SHF.R.U32.HI R5, RZ, R20, R5 ;  /* 0x00000014ff057219 */ /* 0x000fca0000011605 */
[----:B------:R-:W2:Y:S01]  /*1140*/  LDC R21, c[0x0][0x638] ;  /* 0x00018e00ff157b82 */ /* 0x000ea20000000800 */
[-CC-:B---3--:R-:W-:Y:S02]  /*1150*/  SHF.R.U64 R20, R27, R28.reuse, R5.reuse ;  /* 0x0000001c1b147219 */ /* 0x188fe40000001205 */
[-C--:B------:R-:W-:Y:S02]  /*1160*/  SHF.L.U32 R3, R3, R28.reuse, RZ ;  /* 0x0000001c03037219 */ /* 0x080fe400000006ff */
[----:B------:R-:W-:Y:S01]  /*1170*/  SHF.R.U32.HI R5, RZ, R28, R5 ;  /* 0x0000001cff057219 */ /* 0x000fe20000011605 */
[----:B------:R-:W-:Y:S01]  /*1180*/  IMAD.MOV.U32 R4, RZ, RZ, R20 ;  /* 0x000000ffff047224 */ /* 0x000fe200078e0014 */
[----:B------:R-:W-:Y:S01]  /*1190*/  LOP3.LUT R12, RZ, R3, RZ, 0x33, !PT ;  /* 0x00000003ff0c7212 */ /* 0x000fe200078e33ff */
[----:B------:R-:W3:Y:S01]  /*11a0*/  LDC R25, c[0x0][0x610] ;  /* 0x00018400ff197b82 */ /* 0x000ee20000000800 */
[----:B------:R-:W-:Y:S05]  /*11b0*/  @!P0 BRA `(.L_x_11) ;  /* 0x0000000000288947 */ /* 0x000fea0003800000 */
[----:B------:R-:W4:Y:S02]  /*11c0*/  LDC R3, c[0x0][0x64c] ;  /* 0x00019300ff037b82 */ /* 0x000f240000000800 */
[----:B----4-:R-:W-:-:S05]  /*11d0*/  IADD3 R3, P0, R20, R3, RZ ;  /* 0x0000000314037210 */ /* 0x010fca0007f1e0ff */
        /* <DEDUP_REMOVED lines=8> */
.L_x_11:
[----:B-1----:R-:W-:Y:S01]  /*1260*/  SHF.R.U64 R4, R4, R15, R5 ;  /* 0x0000000f04047219 */ /* 0x002fe20000001205 */
[----:B0-----:R-:W-:Y:S01]  /*1270*/  VIADD R5, R24, 0xffffffff ;  /* 0xffffffff18057836 */ /* 0x001fe20000000000 */
[----:B------:R-:W-:Y:S02]  /*1280*/  SHF.L.U32 R3, R23, R28, RZ ;  /* 0x0000001c17037219 */ /* 0x000fe400000006ff */
[----:B------:R-:W-:Y:S01]  /*1290*/  LOP3.LUT R12, R27, R12, RZ, 0xc0, !PT ;  /* 0x0000000c1b0c7212 */ /* 0x000fe200078ec0ff */
[----:B------:R-:W-:Y:S01]  /*12a0*/  IMAD.MOV R8, RZ, RZ, -R4 ;  /* 0x000000ffff087224 */ /* 0x000fe200078e0a04 */
[----:B------:R-:W-:Y:S02]  /*12b0*/  SEL R6, R6, R29, !P1 ;  /* 0x0000001d06067207 */ /* 0x000fe40004800000 */
[----:B------:R-:W-:Y:S01]  /*12c0*/  LOP3.LUT R5, R14, R5, RZ, 0xc0, !PT ;  /* 0x000000050e057212 */ /* 0x000fe200078ec0ff */
[----:B------:R-:W-:Y:S02]  /*12d0*/  IMAD R9, R3, R4, R12 ;  /* 0x0000000403097224 */ /* 0x000fe400078e020c */
[----:B--2---:R-:W-:-:S02]  /*12e0*/  IMAD R3, R8, R21, R20 ;  /* 0x0000001508037224 */ /* 0x004fc400078e0214 */
[----:B---3--:R-:W-:Y:S02]  /*12f0*/  IMAD R6, R9, R25, R6 ;  /* 0x0000001909067224 */ /* 0x008fe400078e0206 */
[----:B------:R-:W-:Y:S02]  /*1300*/  IMAD R69, R3, R24, R5 ;  /* 0x0000001803457224 */ /* 0x000fe400078e0205 */
[----:B------:R-:W-:-:S03]  /*1310*/  IMAD.MOV.U32 R4, RZ, RZ, 0x1 ;  /* 0x00000001ff047424 */ /* 0x000fc600078e00ff */
[----:B------:R-:W-:Y:S02]  /*1320*/  SEL R68, R69, R6, !P1 ;  /* 0x0000000645447207 */ /* 0x000fe40004800000 */
[----:B------:R-:W-:Y:S02]  /*1330*/  PRMT R3, R4, 0x7610, R3 ;  /* 0x0000761004037816 */ /* 0x000fe40000000003 */
[----:B------:R-:W-:-:S07]  /*1340*/  SEL R69, R6, R69, !P1 ;  /* 0x0000004506457207 */ /* 0x000fce0004800000 */
.L_x_9:
[----:B------:R-:W-:-:S08]  /*1350*/  NOP ;  /* 0x0000000000007918 */ /* 0x000fd00000000000 */
[----:B------:R-:W0:Y:S02]  /*1360*/  USETMAXREG.TRY_ALLOC.CTAPOOL UP0, 0xe8 ;  /* 0x000000e8000079c8 */ /* 0x000e240008000600 */
[----:B0-----:R-:W-:-:S13]  /*1370*/  PLOP3.LUT P0, PT, PT, PT, UP0, 0x80, 0x0 ;  /* 0x000000000000781c */ /* 0x001fda0003f0f008 */
[----:B------:R-:W-:Y:S05]  /*1380*/  @!P0 BRA `(.L_x_9) ;  /* 0xfffffffc00f08947 */ /* 0x000fea000383ffff */
[----:B------:R-:W-:Y:S01]  /*1390*/  ULDC.64 UR4, c[0x0][0x598] ;  /* 0x0001660000047ab9 */ /* 0x000fe20000000a00 */
[----:B------:R-:W-:Y:S01]  /*13a0*/  ULDC.64 UR38, c[0x0][0x208] ;  /* 0x0000820000267ab9 */ /* 0x000fe20000000a00 */
[----:B------:R-:W-:-:S04]  /*13b0*/  ISETP.NE.U32.AND P0, PT, RZ, UR4, PT ;  /* 0x00000004ff007c0c */ /* 0x000fc8000bf05070 */
[----:B------:R-:W-:-:S13]  /*13c0*/  ISETP.NE.AND.EX P0, PT, RZ, UR5, PT, P0 ;  /* 0x00000005ff007c0c */ /* 0x000fda000bf05300 */
[----:B------:R-:W-:Y:S05]  /*13d0*/  @!P0 BRA `(.L_x_12) ;  /* 0x00000000001c8947 */ /* 0x000fea0003800000 */
[----:B------:R-:W0:Y:S02]  /*13e0*/  LDC.64 R4, c[0x0][0x598] ;  /* 0x00016600ff047b82 */ /* 0x000e240000000a00 */
[----:B0-----:R-:W2:Y:S02]  /*13f0*/  LDG.E.64 R4, desc[UR38][R4.64] ;  /* 0x0000002604047981 */ /* 0x001ea4000c1e1b00 */
[----:B--2---:R-:W-:-:S04]  /*1400*/  ISETP.NE.U32.AND P0, PT, R4, RZ, PT ;  /* 0x000000ff0400720c */ /* 0x004fc80003f05070 */
[----:B------:R-:W-:-:S13]  /*1410*/  ISETP.NE.AND.EX P0, PT, R5, RZ, PT, P0 ;  /* 0x000000ff0500720c */ /* 0x000fda0003f05300 */
[----:B------:R-:W-:Y:S05]  /*1420*/  @!P0 BRA `(.L_x_12) ;  /* 0x0000000000088947 */ /* 0x000fea0003800000 */
[----:B------:R0:W5:Y:S01]  /*1430*/  LD.E R23, desc[UR38][R4.64] ;  /* 0x0000002604177980 */ /* 0x000162000c101900 */
[----:B------:R-:W-:Y:S05]  /*1440*/  BRA `(.L_x_13) ;  /* 0x0000000000247947 */ /* 0x000fea0003800000 */
.L_x_12:
[----:B------:R-:W-:Y:S02]  /*1450*/  ULDC.64 UR4, c[0x0][0x588] ;  /* 0x0001620000047ab9 */ /* 0x000fe40000000a00 */
[----:B------:R-:W-:-:S04]  /*1460*/  ISETP.NE.U32.AND P0, PT, RZ, UR4, PT ;  /* 0x00000004ff007c0c */ /* 0x000fc8000bf05070 */
[----:B------:R-:W-:-:S13]  /*1470*/  ISETP.NE.AND.EX P0, PT, RZ, UR5, PT, P0 ;  /* 0x00000005ff007c0c */ /* 0x000fda000bf05300 */
[----:B------:R-:W-:Y:S05]  /*1480*/  @!P0 BRA `(.L_x_14) ;  /* 0x00000000000c8947 */ /* 0x000fea0003800000 */
[----:B------:R-:W0:Y:S02]  /*1490*/  LDC.64 R4, c[0x0][0x588] ;  /* 0x00016200ff047b82 */ /* 0x000e240000000a00 */
[----:B0-----:R1:W5:Y:S01]  /*14a0*/  LDG.E R23, desc[UR38][R4.64] ;  /* 0x0000002604177981 */ /* 0x001362000c1e1900 */
[----:B------:R-:W-:Y:S05]  /*14b0*/  BRA `(.L_x_13) ;  /* 0x0000000000087947 */ /* 0x000fea0003800000 */
.L_x_14:
[----:B------:R-:W-:Y:S02]  /*14c0*/  ULDC UR4, c[0x0][0x580] ;  /* 0x0001600000047ab9 */ /* 0x000fe40000000800 */
[----:B------:R-:W-:-:S07]  /*14d0*/  IMAD.U32 R23, RZ, RZ, UR4 ;  /* 0x00000004ff177e24 */ /* 0x000fce000f8e00ff */
.L_x_13:
[----:B------:R-:W-:Y:S02]  /*14e0*/  ULDC.64 UR4, c[0x0][0x5a0] ;  /* 0x0001680000047ab9 */ /* 0x000fe40000000a00 */
[----:B------:R-:W-:-:S04]  /*14f0*/  ISETP.NE.U32.AND P0, PT, RZ, UR4, PT ;  /* 0x00000004ff007c0c */ /* 0x000fc8000bf05070 */
[----:B------:R-:W-:-:S13]  /*1500*/  ISETP.NE.AND.EX P0, PT, RZ, UR5, PT, P0 ;  /* 0x00000005ff007c0c */ /* 0x000fda000bf05300 */
[----:B------:R-:W-:Y:S05]  /*1510*/  @!P0 BRA `(.L_x_15) ;  /* 0x00000000001c8947 */ /* 0x000fea0003800000 */
[----:B01----:R-:W0:Y:S02]  /*1520*/  LDC.64 R4, c[0x0][0x5a0] ;  /* 0x00016800ff047b82 */ /* 0x003e240000000a00 */
[----:B0-----:R-:W2:Y:S02]  /*1530*/  LDG.E.64 R4, desc[UR38][R4.64] ;  /* 0x0000002604047981 */ /* 0x001ea4000c1e1b00 */
[----:B--2---:R-:W-:-:S04]  /*1540*/  ISETP.NE.U32.AND P0, PT, R4, RZ, PT ;  /* 0x000000ff0400720c */ /* 0x004fc80003f05070 */
[----:B------:R-:W-:-:S13]  /*1550*/  ISETP.NE.AND.EX P0, PT, R5, RZ, PT, P0 ;  /* 0x000000ff0500720c */ /* 0x000fda0003f05300 */
[----:B------:R-:W-:Y:S05]  /*1560*/  @!P0 BRA `(.L_x_15) ;  /* 0x0000000000088947 */ /* 0x000fea0003800000 */
[----:B------:R0:W5:Y:S01]  /*1570*/  LD.E R58, desc[UR38][R4.64] ;  /* 0x00000026043a7980 */ /* 0x000162000c101900 */
[----:B------:R-:W-:Y:S05]  /*1580*/  BRA `(.L_x_16) ;  /* 0x0000000000247947 */ /* 0x000fea0003800000 */
.L_x_15:
[----:B------:R-:W-:Y:S02]  /*1590*/  ULDC.64 UR4, c[0x0][0x590] ;  /* 0x0001640000047ab9 */ /* 0x000fe40000000a00 */
[----:B------:R-:W-:-:S04]  /*15a0*/  ISETP.NE.U32.AND P0, PT, RZ, UR4, PT ;  /* 0x00000004ff007c0c */ /* 0x000fc8000bf05070 */
[----:B------:R-:W-:-:S13]  /*15b0*/  ISETP.NE.AND.EX P0, PT, RZ, UR5, PT, P0 ;  /* 0x00000005ff007c0c */ /* 0x000fda000bf05300 */
[----:B------:R-:W-:Y:S05]  /*15c0*/  @!P0 BRA `(.L_x_17) ;  /* 0x00000000000c8947 */ /* 0x000fea0003800000 */
[----:B------:R-:W2:Y:S02]  /*15d0*/  LDC.64 R58, c[0x0][0x590] ;  /* 0x00016400ff3a7b82 */ /* 0x000ea40000000a00 */
[----:B--2---:R2:W5:Y:S01]  /*15e0*/  LDG.E R58, desc[UR38][R58.64] ;  /* 0x000000263a3a7981 */ /* 0x004562000c1e1900 */
[----:B------:R-:W-:Y:S05]  /*15f0*/  BRA `(.L_x_16) ;  /* 0x0000000000087947 */ /* 0x000fea0003800000 */
.L_x_17:
[----:B------:R-:W-:Y:S02]  /*1600*/  ULDC UR4, c[0x0][0x584] ;  /* 0x0001610000047ab9 */ /* 0x000fe40000000800 */
[----:B------:R-:W-:-:S07]  /*1610*/  IMAD.U32 R58, RZ, RZ, UR4 ;  /* 0x00000004ff3a7e24 */ /* 0x000fce000f8e00ff */
.L_x_16:
[----:B------:R-:W-:-:S13]  /*1620*/  LOP3.LUT P0, RZ, R3, 0xff, RZ, 0xc0, !PT ;  /* 0x000000ff03ff7812 */ /* 0x000fda000780c0ff */
[----:B------:R-:W-:Y:S05]  /*1630*/  @!P0 EXIT ;  /* 0x000000000000894d */ /* 0x000fea0003800000 */
[----:B------:R-:W3:Y:S01]  /*1640*/  LDC R60, c[0x0][0x658] ;  /* 0x00019600ff3c7b82 */ /* 0x000ee20000000800 */
[----:B------:R-:W-:Y:S01]  /*1650*/  LOP3.LUT R7, R7, 0x1, RZ, 0xc0, !PT ;  /* 0x0000000107077812 */ /* 0x000fe200078ec0ff */
[----:B------:R-:W-:Y:S01]  /*1660*/  ULDC.64 UR6, c[0x0][0x288] ;  /* 0x0000a20000067ab9 */ /* 0x000fe20000000a00 */
[----:B------:R-:W-:Y:S01]  /*1670*/  SHF.R.U32.HI R3, RZ, 0x1, R0 ;  /* 0x00000001ff037819 */ /* 0x000fe20000011600 */
[----:B------:R-:W-:Y:S01]  /*1680*/  UIADD3 UR4, UR7, 0x1f, URZ ;  /* 0x0000001f07047890 */ /* 0x000fe2000fffe03f */
[----:B------:R-:W-:Y:S01]  /*1690*/  SHF.R.U32.HI R0, RZ, 0x2, R61 ;  /* 0x00000002ff007819 */ /* 0x000fe2000001163d */
[----:B01----:R-:W-:Y:S01]  /*16a0*/  IMAD.SHL.U32 R5, R7, 0x40, RZ ;  /* 0x0000004007057824 */ /* 0x003fe200078e00ff */
[----:B------:R-:W-:Y:S01]  /*16b0*/  LOP3.LUT R3, R3, 0x30, RZ, 0xc0, !PT ;  /* 0x0000003003037812 */ /* 0x000fe200078ec0ff */
[----:B------:R-:W0:Y:S01]  /*16c0*/  LDC R63, c[0x0][0x600] ;  /* 0x00018000ff3f7b82 */ /* 0x000e220000000800 */
[----:B------:R-:W-:Y:S01]  /*16d0*/  LOP3.LUT R0, R0, 0x7, RZ, 0xc0, !PT ;  /* 0x0000000700007812 */ /* 0x000fe200078ec0ff */
[----:B------:R-:W-:Y:S01]  /*16e0*/  USHF.R.S32.HI UR5, URZ, 0x1f, UR4 ;  /* 0x0000001f3f057899 */ /* 0x000fe20008011404 */
[----:B--2---:R-:W-:Y:S01]  /*16f0*/  LOP3.LUT R59, R61, 0x3, RZ, 0xc0, !PT ;  /* 0x000000033d3b7812 */ /* 0x004fe200078ec0ff */
[----:B------:R-:W-:Y:S01]  /*1700*/  IMAD.U32 R4, RZ, RZ, UR6 ;  /* 0x00000006ff047e24 */ /* 0x000fe2000f8e00ff */
[--C-:B------:R-:W-:Y:S01]  /*1710*/  LOP3.LUT R56, R5, 0x40, R0.reuse, 0xe2, !PT ;  /* 0x0000004005387812 */ /* 0x100fe200078ee200 */
[----:B------:R-:W-:Y:S01]  /*1720*/  ULEA.HI UR5, UR5, UR4, URZ, 0x5 ;  /* 0x0000000405057291 */ /* 0x000fe2000f8f283f */
[-C--:B------:R-:W-:Y:S01]  /*1730*/  IADD3 R0, RZ, -R3.reuse, -R0 ;  /* 0x80000003ff007210 */ /* 0x080fe20007ffe800 */
[----:B------:R-:W-:Y:S01]  /*1740*/  IMAD.MOV.U32 R5, RZ, RZ, 0x1 ;  /* 0x00000001ff057424 */ /* 0x000fe200078e00ff */
[----:B------:R-:W-:Y:S01]  /*1750*/  LOP3.LUT R56, R56, R3, RZ, 0xfc, !PT ;  /* 0x0000000338387212 */ /* 0x000fe200078efcff */
[----:B------:R-:W-:Y:S01]  /*1760*/  USHF.R.S32.HI UR43, URZ, 0x5, UR5 ;  /* 0x000000053f2b7899 */ /* 0x000fe20008011405 */
[----:B------:R-:W-:Y:S01]  /*1770*/  IMAD.MOV.U32 R3, RZ, RZ, -0x1 ;  /* 0xffffffffff037424 */ /* 0x000fe200078e00ff */
[----:B------:R-:W-:Y:S01]  /*1780*/  LOP3.LUT R62, R61, 0x80, RZ, 0xc0, !PT ;  /* 0x000000803d3e7812 */ /* 0x000fe200078ec0ff */
[----:B------:R-:W-:Y:S01]  /*1790*/  IMAD R0, R7, -0x40, R0 ;  /* 0xffffffc007007824 */ /* 0x000fe200078e0200 */
[----:B------:R-:W-:Y:S01]  /*17a0*/  UISETP.LT.AND UP0, UPT, UR43, 0x1, UPT ;  /* 0x000000012b00788c */ /* 0x000fe2000bf01270 */
[----:B------:R-:W-:Y:S01]  /*17b0*/  IMAD R59, R59, -0x2, R4 ;  /* 0xfffffffe3b3b7824 */ /* 0x000fe200078e0204 */
[-C--:B---3--:R-:W-:Y:S01]  /*17c0*/  SHF.L.U32 R3, R3, R60.reuse, RZ ;  /* 0x0000003c03037219 */ /* 0x088fe200000006ff */
[----:B------:R-:W-:Y:S01]  /*17d0*/  ULDC UR4, c[0x0][0x284] ;  /* 0x0000a10000047ab9 */ /* 0x000fe20000000800 */
[----:B------:R-:W-:Y:S01]  /*17e0*/  USEL UR44, UR43, 0x1, UP0 ;  /* 0x000000012b2c7887 */ /* 0x000fe20008000000 */
[----:B------:R-:W-:Y:S01]  /*17f0*/  SHF.L.U32 R60, R5, R60, RZ ;  /* 0x0000003c053c7219 */ /* 0x000fe200000006ff */
[----:B------:R-:W-:Y:S01]  /*1800*/  IMAD.SHL.U32 R61, R61, 0x2, RZ ;  /* 0x000000023d3d7824 */ /* 0x000fe200078e00ff */
[----:B------:R-:W-:Y:S01]  /*1810*/  SHF.R.U32.HI R62, RZ, 0x7, R62 ;  /* 0x00000007ff3e7819 */ /* 0x000fe2000001163e */
[----:B------:R-:W-:Y:S01]  /*1820*/  VIADD R65, R0, UR4 ;  /* 0x0000000400417c36 */ /* 0x000fe20008000000 */
[----:B------:R-:W-:Y:S01]  /*1830*/  LOP3.LUT R64, RZ, R3, RZ, 0x33, !PT ;  /* 0x00000003ff407212 */ /* 0x000fe200078e33ff */
[----:B0-----:R-:W-:Y:S01]  /*1840*/  VIADD R63, R63, 0xffffffff ;  /* 0xffffffff3f3f7836 */ /* 0x001fe20000000000 */
[----:B------:R-:W-:Y:S01]  /*1850*/  UIADD3 UR44, UR43, -UR44, URZ ;  /* 0x8000002c2b2c7290 */ /* 0x000fe2000fffe03f */
[----:B------:R-:W-:Y:S01]  /*1860*/  IMAD.MOV.U32 R57, RZ, RZ, RZ ;  /* 0x000000ffff397224 */ /* 0x000fe200078e00ff */
[----:B------:R-:W-:Y:S01]  /*1870*/  UMOV UR40, URZ ;  /* 0x0000003f00287c82 */ /* 0x000fe20008000000 */
[----:B------:R-:W-:-:S09]  /*1880*/  UMOV UR41, URZ ;  /* 0x0000003f00297c82 */ /* 0x000fd20008000000 */
.L_x_105:
[----:B0-----:R-:W0:Y:S01]  /*1890*/  SHFL.IDX PT, R0, R62, RZ, 0x1f ;  /* 0x00001fff3e007589 */ /* 0x001e2200000e0000 */
[----:B------:R-:W1:Y:S01]  /*18a0*/  S2UR UR7, SR_CgaCtaId ;  /* 0x00000000000779c3 */ /* 0x000e620000008800 */
[----:B------:R-:W-:Y:S01]  /*18b0*/  UMOV UR6, 0x400 ;  /* 0x0000040000067882 */ /* 0x000fe20000000000 */
[----:B0-----:R-:W-:Y:S01]  /*18c0*/  R2UR UR4, R0 ;  /* 0x00000000000472ca */ /* 0x001fe200000e0000 */
[----:B-1----:R-:W-:-:S12]  /*18d0*/  ULEA UR6, UR7, UR6, 0x18 ;  /* 0x0000000607067291 */ /* 0x002fd8000f8ec03f */
[----:B------:R-:W-:-:S04]  /*18e0*/  ULEA.HI UR5, UR4, UR4, URZ, 0x1 ;  /* 0x0000000404057291 */ /* 0x000fc8000f8f083f */
[----:B------:R-:W-:-:S04]  /*18f0*/  ULOP3.LUT UR5, UR5, 0x1ffffe, URZ, 0xc0, !UPT ;  /* 0x001ffffe05057892 */ /* 0x000fc8000f8ec03f */
[----:B------:R-:W-:-:S03]  /*1900*/  UIADD3 UR5, UR4, -UR5, URZ ;  /* 0x8000000504057290 */ /* 0x000fc6000fffe03f */
[----:B------:R-:W-:Y:S01]  /*1910*/  ULDC UR4, c[0x0][0x28c] ;  /* 0x0000a30000047ab9 */ /* 0x000fe20000000800 */
[----:B------:R-:W-:Y:S01]  /*1920*/  ULEA UR5, UR5, UR6, 0xb ;  /* 0x0000000605057291 */ /* 0x000fe2000f8e583f */
[----:B------:R-:W-:-:S03]  /*1930*/  ISETP.LT.AND P0, PT, RZ, UR4, PT ;  /* 0x00000004ff007c0c */ /* 0x000fc6000bf01270 */
[----:B------:R-:W-:-:S04]  /*1940*/  UIADD3 UR5, UR5, 0x300, URZ ;  /* 0x0000030005057890 */ /* 0x000fc8000fffe03f */
[----:B------:R-:W-:-:S04]  /*1950*/  USHF.R.U32.HI UR5, URZ, 0x4, UR5 ;  /* 0x000000043f057899 */ /* 0x000fc80008011605 */
[----:B------:R-:W-:-:S04]  /*1960*/  ULOP3.LUT UR5, UR5, 0x3fff, URZ, 0xc0, !UPT ;  /* 0x00003fff05057892 */ /* 0x000fc8000f8ec03f */
[----:B------:R-:W-:Y:S01]  /*1970*/  ULOP3.LUT UR45, UR5, 0x10000, URZ, 0xfc, !UPT ;  /* 0x00010000052d7892 */ /* 0x000fe2000f8efc3f */
[----:B---34-:R-:W-:Y:S11]  /*1980*/  @P0 BRA `(.L_x_18) ;  /* 0x0000000000400947 */ /* 0x018ff60003800000 */
[----:B------:R-:W-:Y:S01]  /*1990*/  MOV R0, 0x0 ;  /* 0x0000000000007802 */ /* 0x000fe20000000f00 */
[----:B------:R-:W-:Y:S01]  /*19a0*/  ULDC.64 UR4, c[0x4][0x68] ;  /* 0x01001a0000047ab9 */ /* 0x000fe20000000a00 */
[----:B------:R-:W-:Y:S01]  /*19b0*/  ULDC.64 UR6, c[0x4][0x8] ;  /* 0x0100020000067ab9 */ /* 0x000fe20000000a00 */
[----:B------:R-:W-:Y:S01]  /*19c0*/  IMAD.U32 R4, RZ, RZ, UR4 ;  /* 0x00000004ff047e24 */ /* 0x000fe2000f8e00ff */
[----:B------:R0:W1:Y:S01]  /*19d0*/  LDC.64 R14, c[0x4][R0] ;  /* 0x01000000000e7b82 */ /* 0x0000620000000a00 */
[----:B------:R-:W-:Y:S01]  /*19e0*/  IMAD.U32 R5, RZ, RZ, UR5 ;  /* 0x00000005ff057e24 */ /* 0x000fe2000f8e00ff */
[----:B------:R-:W-:Y:S01]  /*19f0*/  ULDC.64 UR4, c[0x4][0x70] ;  /* 0x01001c0000047ab9 */ /* 0x000fe20000000a00 */
[----:B------:R-:W-:Y:S02]  /*1a00*/  IMAD.U32 R10, RZ, RZ, UR6 ;  /* 0x00000006ff0a7e24 */ /* 0x000fe4000f8e00ff */
[----:B------:R-:W-:Y:S02]  /*1a10*/  IMAD.U32 R6, RZ, RZ, UR4 ;  /* 0x00000004ff067e24 */ /* 0x000fe4000f8e00ff */
[----:B------:R-:W-:-:S02]  /*1a20*/  IMAD.U32 R7, RZ, RZ, UR5 ;  /* 0x00000005ff077e24 */ /* 0x000fc4000f8e00ff */
[----:B------:R-:W-:Y:S02]  /*1a30*/  IMAD.U32 R11, RZ, RZ, UR7 ;  /* 0x00000007ff0b7e24 */ /* 0x000fe4000f8e00ff */
[----:B------:R-:W-:Y:S02]  /*1a40*/  IMAD.MOV.U32 R8, RZ, RZ, 0x1e1 ;  /* 0x000001e1ff087424 */ /* 0x000fe400078e00ff */
[----:B------:R-:W-:Y:S02]  /*1a50*/  IMAD.MOV.U32 R12, RZ, RZ, 0x1 ;  /* 0x00000001ff0c7424 */ /* 0x000fe400078e00ff */
[----:B0-----:R-:W-:-:S07]  /*1a60*/  IMAD.MOV.U32 R13, RZ, RZ, RZ ;  /* 0x000000ffff0d7224 */ /* 0x001fce00078e00ff */
[----:B------:R-:W-:-:S07]  /*1a70*/  LEPC R20, `(.L_x_18) ;  /* 0x000000001014794e */ /* 0x000fce0000000000 */
[----:B-1---5:R-:W-:Y:S05]  /*1a80*/  CALL.ABS.NOINC R14 ;  /* 0x000000000e007343 */ /* 0x022fea0003c00000 */
.L_x_18:
[----:B------:R-:W-:-:S04]  /*1a90*/  LOP3.LUT R0, R18, 0x1, RZ, 0xfc, !PT ;  /* 0x0000000112007812 */ /* 0x000fc800078efcff */
[----:B------:R-:W-:-:S13]  /*1aa0*/  ISETP.NE.AND P0, PT, R0, 0x3, PT ;  /* 0x000000030000780c */ /* 0x000fda0003f05270 */
[----:B------:R-:W-:Y:S05]  /*1ab0*/  @!P0 BRA `(.L_x_19) ;  /* 0x0000000000048947 */ /* 0x000fea0003800000 */
[----:B------:R-:W-:Y:S01]  /*1ac0*/  BPT.TRAP 0x1 ;  /* 0x000000040000795c */ /* 0x000fe20000300000 */
.L_x_19:
[----:B------:R-:W0:Y:S01]  /*1ad0*/  S2UR UR5, SR_CgaCtaId ;  /* 0x00000000000579c3 */ /* 0x000e220000008800 */
[----:B------:R-:W-:Y:S01]  /*1ae0*/  UMOV UR4, 0x400 ;  /* 0x0000040000047882 */ /* 0x000fe20000000000 */
[----:B------:R-:W-:Y:S02]  /*1af0*/  IMAD.U32 R0, RZ, RZ, UR40 ;  /* 0x00000028ff007e24 */ /* 0x000fe4000f8e00ff */
[----:B------:R-:W-:-:S03]  /*1b00*/  IMAD.U32 R3, RZ, RZ, UR41 ;  /* 0x00000029ff037e24 */ /* 0x000fc6000f8e00ff */
[----:B------:R-:W-:Y:S01]  /*1b10*/  SHF.L.U32 R0, R0, 0x1f, RZ ;  /* 0x0000001f00007819 */ /* 0x000fe200000006ff */
[----:B0-----:R-:W-:-:S06]  /*1b20*/  ULEA UR4, UR5, UR4, 0x18 ;  /* 0x0000000405047291 */ /* 0x001fcc000f8ec03f */
[----:B------:R-:W-:-:S04]  /*1b30*/  IMAD.U32 R6, RZ, RZ, UR4 ;  /* 0x00000004ff067e24 */ /* 0x000fc8000f8e00ff */
[----:B------:R-:W-:-:S04]  /*1b40*/  IMAD R3, R3, 0x8, R6 ;  /* 0x0000000803037824 */ /* 0x000fc800078e0206 */
[----:B------:R0:W1:Y:S01]  /*1b50*/  SYNCS.PHASECHK.TRANS64.TRYWAIT P1, [R3+URZ], R0 ;  /* 0x00000000030075a7 */ /* 0x000062000802017f */
[----:B------:R-:W-:Y:S05]  /*1b60*/  @!P0 BRA `(.L_x_20) ;  /* 0x0000000000048947 */ /* 0x000fea0003800000 */
[----:B------:R-:W-:Y:S01]  /*1b70*/  BPT.TRAP 0x1 ;  /* 0x000000040000795c */ /* 0x000fe20000300000 */
.L_x_20:
[----:B------:R-:W-:-:S05]  /*1b80*/  IMAD.U32 R4, RZ, RZ, UR44 ;  /* 0x0000002cff047e24 */ /* 0x000fca000f8e00ff */
[----:B------:R-:W-:Y:S01]  /*1b90*/  ISETP.GE.AND P2, PT, R4, 0x1, PT ;  /* 0x000000010400780c */ /* 0x000fe20003f46270 */
[----:B-1----:R-:W-:-:S12]  /*1ba0*/  @P1 BRA `(.L_x_21) ;  /* 0x0000000000081947 */ /* 0x002fd80003800000 */
[----:B------:R-:W1:Y:S02]  /*1bb0*/  SYNCS.PHASECHK.TRANS64.TRYWAIT P1, [R3+URZ], R0 ;  /* 0x00000000030075a7 */ /* 0x000e64000802017f */
[----:B-1----:R-:W-:Y:S05]  /*1bc0*/  @!P1 BRA `(.L_x_22) ;  /* 0x0000005000789947 */ /* 0x002fea0003800000 */
.L_x_21:
[----:B------:R-:W-:Y:S05]  /*1bd0*/  WARPSYNC.ALL ;  /* 0x0000000000007948 */ /* 0x000fea0003800000 */
[----:B------:R-:W-:Y:S01]  /*1be0*/  R2UR UR4, R6 ;  /* 0x00000000060472ca */ /* 0x000fe200000e0000 */
[----:B------:R-:W-:Y:S01]  /*1bf0*/  WARPGROUP.ARRIVE ;  /* 0x00000000000079c5 */ /* 0x000fe20000000000 */
[----:B------:R-:W-:Y:S01]  /*1c00*/  UMOV UR5, 0xc0000010 ;  /* 0xc000001000057882 */ /* 0x000fe20000000000 */
[----:B------:R-:W-:-:S10]  /*1c10*/  UMOV UR7, 0xc0000010 ;  /* 0xc000001000077882 */ /* 0x000fd40000000000 */
[----:B------:R-:W-:-:S04]  /*1c20*/  UIADD3 UR4, UR4, 0x25300, URZ ;  /* 0x0002530004047890 */ /* 0x000fc8000fffe03f */
[----:B------:R-:W-:-:S04]  /*1c30*/  USHF.R.U32.HI UR4, URZ, 0x4, UR4 ;  /* 0x000000043f047899 */ /* 0x000fc80008011604 */
[----:B------:R-:W-:-:S04]  /*1c40*/  ULOP3.LUT UR4, UR4, 0x3fff, URZ, 0xc0, !UPT ;  /* 0x00003fff04047892 */ /* 0x000fc8000f8ec03f */
[----:B------:R-:W-:Y:S02]  /*1c50*/  ULOP3.LUT UR9, UR4, 0x10000, URZ, 0xfc, !UPT ;  /* 0x0001000004097892 */ /* 0x000fe4000f8efc3f */
[----:B------:R-:W-:Y:S02]  /*1c60*/  ULEA UR4, UR41, UR45, 0x8 ;  /* 0x0000002d29047291 */ /* 0x000fe4000f8e403f */
[----:B------:R-:W-:-:S09]  /*1c70*/  ULEA UR6, UR41, UR9, 0x7 ;  /* 0x0000000929067291 */ /* 0x000fd2000f8e383f */
[----:B------:R-:W-:Y:S03]  /*1c80*/  IGMMA.64x64x32.S8.S8 R24, gdesc[UR4], RZ, !UPT, gsb0 ;  /* 0x01e00000041879f1 */ /* 0x000fe6000c0410ff */
[----:B------:R-:W-:Y:S02]  /*1c90*/  WARPGROUP.DEPBAR.LE gsb0, 0x0 ;  /* 0x00008000000079c5 */ /* 0x000fe40000010000 */
[----:B------:R-:W-:Y:S05]  /*1ca0*/  @!P2 BRA `(.L_x_23) ;  /* 0x0000000000cca947 */ /* 0x000fea0003800000 */
[----:B------:R-:W-:Y:S01]  /*1cb0*/  UIADD3 UR4, UR41, 0x1, URZ ;  /* 0x0000000129047890 */ /* 0x000fe2000fffe03f */
[----:B01----:R-:W-:Y:S02]  /*1cc0*/  IMAD.U32 R0, RZ, RZ, UR44 ;  /* 0x0000002cff007e24 */ /* 0x003fe4000f8e00ff */
[----:B------:R-:W-:Y:S01]  /*1cd0*/  IMAD.U32 R3, RZ, RZ, UR41 ;  /* 0x00000029ff037e24 */ /* 0x000fe2000f8e00ff */
[----:B------:R-:W-:-:S04]  /*1ce0*/  UISETP.NE.AND UP0, UPT, UR4, 0x25, UPT ;  /* 0x000000250400788c */ /* 0x000fc8000bf05270 */
[----:B------:R-:W-:Y:S02]  /*1cf0*/  USEL UR5, URZ, 0x1, UP0 ;  /* 0x000000013f057887 */ /* 0x000fe40008000000 */
[----:B------:R-:W-:Y:S02]  /*1d00*/  USEL UR8, UR4, URZ, UP0 ;  /* 0x0000003f04087287 */ /* 0x000fe40008000000 */
[----:B------:R-:W-:-:S06]  /*1d10*/  ULOP3.LUT UR5, UR40, UR5, URZ, 0x3c, !UPT ;  /* 0x0000000528057292 */ /* 0x000fcc000f8e3c3f */
[----:B------:R-:W-:-:S07]  /*1d20*/  IMAD.U32 R7, RZ, RZ, UR5 ;  /* 0x00000005ff077e24 */ /* 0x000fce000f8e00ff */
.L_x_30:
[----:B------:R-:W-:Y:S05]  /*1d30*/  @!P0 BRA `(.L_x_24) ;  /* 0x0000000000048947 */ /* 0x000fea0003800000 */
[----:B------:R-:W-:Y:S01]  /*1d40*/  BPT.TRAP 0x1 ;  /* 0x000000040000795c */ /* 0x000fe20000300000 */
.L_x_24:
[----:B------:R-:W0:Y:S01]  /*1d50*/  S2UR UR5, SR_CgaCtaId ;  /* 0x00000000000579c3 */ /* 0x000e220000008800 */
[----:B------:R-:W-:Y:S01]  /*1d60*/  UMOV UR4, 0x400 ;  /* 0x0000040000047882 */ /* 0x000fe20000000000 */
[----:B------:R-:W-:Y:S01]  /*1d70*/  IMAD.U32 R5, RZ, RZ, UR8 ;  /* 0x00000008ff057e24 */ /* 0x000fe2000f8e00ff */
[----:B------:R-:W-:Y:S01]  /*1d80*/  SHF.L.U32 R4, R7, 0x1f, RZ ;  /* 0x0000001f07047819 */ /* 0x000fe200000006ff */
[----:B0-----:R-:W-:-:S06]  /*1d90*/  ULEA UR4, UR5, UR4, 0x18 ;  /* 0x0000000405047291 */ /* 0x001fcc000f8ec03f */
[----:B------:R-:W-:-:S04]  /*1da0*/  IMAD.U32 R6, RZ, RZ, UR4 ;  /* 0x00000004ff067e24 */ /* 0x000fc8000f8e00ff */
[----:B------:R-:W-:-:S04]  /*1db0*/  IMAD R5, R5, 0x8, R6 ;  /* 0x0000000805057824 */ /* 0x000fc800078e0206 */
[----:B------:R0:W1:Y:S01]  /*1dc0*/  SYNCS.PHASECHK.TRANS64.TRYWAIT P1, [R5+URZ], R4 ;  /* 0x00000004050075a7 */ /* 0x000062000802017f */
[----:B------:R-:W-:Y:S05]  /*1dd0*/  @!P0 BRA `(.L_x_25) ;  /* 0x0000000000048947 */ /* 0x000fea0003800000 */
[----:B------:R-:W-:Y:S01]  /*1de0*/  BPT.TRAP 0x1 ;  /* 0x000000040000795c */ /* 0x000fe20000300000 */
.L_x_25:
[----:B-1----:R-:W-:Y:S05]  /*1df0*/  @P1 BRA `(.L_x_26) ;  /* 0x0000000000081947 */ /* 0x002fea0003800000 */
[----:B------:R-:W1:Y:S02]  /*1e00*/  SYNCS.PHASECHK.TRANS64.TRYWAIT P1, [R5+URZ], R4 ;  /* 0x00000004050075a7 */ /* 0x000e64000802017f */
[----:B-1----:R-:W-:Y:S05]  /*1e10*/  @!P1 BRA `(.L_x_27) ;  /* 0x0000004c00f89947 */ /* 0x002fea0003800000 */
.L_x_26:
[----:B------:R-:W-:Y:S01]  /*1e20*/  ULEA UR4, UR8, UR45, 0x8 ;  /* 0x0000002d08047291 */ /* 0x000fe2000f8e403f */
[----:B------:R-:W-:Y:S01]  /*1e30*/  WARPGROUP.ARRIVE ;  /* 0x00000000000079c5 */ /* 0x000fe20000000000 */
[----:B------:R-:W-:Y:S01]  /*1e40*/  ULEA UR6, UR8, UR9, 0x7 ;  /* 0x0000000908067291 */ /* 0x000fe2000f8e383f */
[----:B------:R-:W-:Y:S01]  /*1e50*/  UMOV UR5, 0xc0000010 ;  /* 0xc000001000057882 */ /* 0x000fe20000000000 */
[----:B------:R-:W-:-:S07]  /*1e60*/  UMOV UR7, 0xc0000010 ;  /* 0xc000001000077882 */ /* 0x000fce0000000000 */
[----:B------:R-:W-:Y:S03]  /*1e70*/  IGMMA.64x64x32.S8.S8 R24, gdesc[UR4], R24, gsb0 ;  /* 0x01e00000041879f1 */ /* 0x000fe60008041018 */
[----:B------:R-:W-:Y:S02]  /*1e80*/  WARPGROUP.DEPBAR.LE gsb0, 0x0 ;  /* 0x00008000000079c5 */ /* 0x000fe40000010000 */
[----:B------:R-:W-:Y:S05]  /*1e90*/  @!P0 BRA `(.L_x_28) ;  /* 0x0000000000048947 */ /* 0x000fea0003800000 */
[----:B------:R-:W-:Y:S01]  /*1ea0*/  BPT.TRAP 0x1 ;  /* 0x000000040000795c */ /* 0x000fe20000300000 */
.L_x_28:
[----:B------:R-:W-:-:S13]  /*1eb0*/  ISETP.NE.AND P1, PT, R22, RZ, PT ;  /* 0x000000ff1600720c */ /* 0x000fda0003f25270 */
[----:B01----:R-:W-:-:S04]  /*1ec0*/  @P1 IMAD R4, R3, 0x8, R6 ;  /* 0x0000000803041824 */ /* 0x003fc800078e0206 */
[----:B------:R-:W-:-:S05]  /*1ed0*/  @P1 VIADD R4, R4, 0x128 ;  /* 0x0000012804041836 */ /* 0x000fca0000000000 */
[----:B------:R-:W-:-:S04]  /*1ee0*/  @P1 PRMT R4, R19, 0x654, R4 ;  /* 0x0000065413041816 */ /* 0x000fc80000000004 */
[----:B------:R0:W-:Y:S01]  /*1ef0*/  @P1 SYNCS.ARRIVE.TRANS64.RED.A1T0 RZ, [R4+URZ], RZ ;  /* 0x000000ff04ff19a7 */ /* 0x0001e2000810043f */
[----:B------:R-:W-:-:S13]  /*1f00*/  ISETP.GT.U32.AND P1, PT, R18, 0x1, PT ;  /* 0x000000011200780c */ /* 0x000fda0003f24070 */
[----:B0-----:R-:W-:Y:S05]  /*1f10*/  @P1 BRA `(.L_x_29) ;  /* 0x0000000000041947 */ /* 0x001fea0003800000 */
[----:B------:R-:W-:Y:S01]  /*1f20*/  BPT.TRAP 0x1 ;  /* 0x000000040000795c */ /* 0x000fe20000300000 */
.L_x_29:
[----:B------:R-:W-:Y:S01]  /*1f30*/  UIADD3 UR8, UR8, 0x1, URZ ;  /* 0x0000000108087890 */ /* 0x000fe2000fffe03f */
[C---:B------:R-:W-:Y:S01]  /*1f40*/  ISETP.GT.AND P2, PT, R0.reuse, 0x1, PT ;  /* 0x000000010000780c */ /* 0x040fe20003f44270 */
[----:B------:R-:W-:Y:S02]  /*1f50*/  VIADD R3, R3, 0x1 ;  /* 0x0000000103037836 */ /* 0x000fe40000000000 */
[----:B------:R-:W-:Y:S01]  /*1f60*/  UISETP.NE.AND UP0, UPT, UR8, 0x25, UPT ;  /* 0x000000250800788c */ /* 0x000fe2000bf05270 */
[----:B------:R-:W-:Y:S02]  /*1f70*/  VIADD R0, R0, 0xffffffff ;  /* 0xffffffff00007836 */ /* 0x000fe40000000000 */
[C---:B------:R-:W-:Y:S01]  /*1f80*/  ISETP.NE.AND P1, PT, R3.reuse, 0x25, PT ;  /* 0x000000250300780c */ /* 0x040fe20003f25270 */
[----:B------:R-:W-:Y:S02]  /*1f90*/  USEL UR4, URZ, 0x1, UP0 ;  /* 0x000000013f047887 */ /* 0x000fe40008000000 */
[----:B------:R-:W-:Y:S01]  /*1fa0*/  USEL UR8, UR8, URZ, UP0 ;  /* 0x0000003f08087287 */ /* 0x000fe20008000000 */
[----:B------:R-:W-:-:S03]  /*1fb0*/  SEL R3, R3, RZ, P1 ;  /* 0x000000ff03037207 */ /* 0x000fc60000800000 */
[----:B------:R-:W-:Y:S01]  /*1fc0*/  LOP3.LUT R7, R7, UR4, RZ, 0x3c, !PT ;  /* 0x0000000407077c12 */ /* 0x000fe2000f8e3cff */
[----:B------:R-:W-:Y:S07]  /*1fd0*/  @P2 BRA `(.L_x_30) ;  /* 0xfffffffc00542947 */ /* 0x000fee000383ffff */
.L_x_23:
[----:B01----:R-:W0:Y:S02]  /*1fe0*/  LDC R0, c[0x0][0x28c] ;  /* 0x0000a300ff007b82 */ /* 0x003e240000000800 */
[----:B0-----:R-:W-:-:S13]  /*1ff0*/  ISETP.GE.AND P1, PT, R0, 0x1, PT ;  /* 0x000000010000780c */ /* 0x001fda0003f26270 */
[----:B------:R-:W-:Y:S05]  /*2000*/  @!P1 BRA `(.L_x_31) ;  /* 0x0000000000509947 */ /* 0x000fea0003800000 */
[----:B------:R-:W-:Y:S05]  /*2010*/  @!P0 BRA `(.L_x_32) ;  /* 0x0000000000048947 */ /* 0x000fea0003800000 */
[----:B------:R-:W-:Y:S01]  /*2020*/  BPT.TRAP 0x1 ;  /* 0x000000040000795c */ /* 0x000fe20000300000 */
.L_x_32:
[----:B------:R-:W-:Y:S01]  /*2030*/  ISETP.NE.AND P0, PT, R22, RZ, PT ;  /* 0x000000ff1600720c */ /* 0x000fe20003f05270 */
[----:B------:R-:W-:Y:S01]  /*2040*/  BSSY B0, `(.L_x_33) ;  /* 0x000000e000007945 */ /* 0x000fe20003800000 */
[----:B------:R-:W-:-:S11]  /*2050*/  ISETP.GT.U32.AND P1, PT, R18, 0x1, PT ;  /* 0x000000011200780c */ /* 0x000fd60003f24070 */
[----:B------:R-:W-:Y:S05]  /*2060*/  @!P0 BRA `(.L_x_34) ;  /* 0x00000000002c8947 */ /* 0x000fea0003800000 */
[----:B------:R-:W-:-:S04]  /*2070*/  UIADD3 UR6, UR44, UR41, URZ ;  /* 0x000000292c067290 */ /* 0x000fc8000fffe03f */
[----:B------:R-:W-:-:S04]  /*2080*/  UIMAD.WIDE.U32 UR4, UR6, -0x45306eb3, URZ ;  /* 0xbacf914d060478a5 */ /* 0x000fc8000f8e003f */
[----:B------:R-:W-:-:S04]  /*2090*/  UIADD3 UR4, UR6, -UR5, URZ ;  /* 0x8000000506047290 */ /* 0x000fc8000fffe03f */
[----:B------:R-:W-:-:S04]  /*20a0*/  ULEA.HI UR4, UR4, UR5, URZ, 0x1f ;  /* 0x0000000504047291 */ /* 0x000fc8000f8ff83f */
[----:B------:R-:W-:-:S04]  /*20b0*/  USHF.R.U32.HI UR4, URZ, 0x5, UR4 ;  /* 0x000000053f047899 */ /* 0x000fc80008011604 */
[----:B------:R-:W-:-:S06]  /*20c0*/  UIMAD UR4, UR4, -0x25, UR6 ;  /* 0xffffffdb040478a4 */ /* 0x000fcc000f8e0206 */
[----:B------:R-:W-:-:S04]  /*20d0*/  IMAD.U32 R3, RZ, RZ, UR4 ;  /* 0x00000004ff037e24 */ /* 0x000fc8000f8e00ff */
[----:B------:R-:W-:-:S04]  /*20e0*/  IMAD R0, R3, 0x8, R6 ;  /* 0x0000000803007824 */ /* 0x000fc800078e0206 */
[----:B------:R-:W-:-:S05]  /*20f0*/  VIADD R0, R0, 0x128 ;  /* 0x0000012800007836 */ /* 0x000fca0000000000 */
[----:B------:R-:W-:-:S04]  /*2100*/  PRMT R0, R19, 0x654, R0 ;  /* 0x0000065413007816 */ /* 0x000fc80000000000 */
[----:B------:R0:W-:Y:S03]  /*2110*/  SYNCS.ARRIVE.TRANS64.RED.A1T0 RZ, [R0+URZ], RZ ;  /* 0x000000ff00ff79a7 */ /* 0x0001e6000810043f */
.L_x_34:
[----:B------:R-:W-:Y:S05]  /*2120*/  BSYNC B0 ;  /* 0x0000000000007941 */ /* 0x000fea0003800000 */
.L_x_33:
[----:B------:R-:W-:Y:S05]  /*2130*/  @P1 BRA `(.L_x_31) ;  /* 0x0000000000041947 */ /* 0x000fea0003800000 */
[----:B------:R-:W-:Y:S01]  /*2140*/  BPT.TRAP 0x1 ;  /* 0x000000040000795c */ /* 0x000fe20000300000 */
.L_x_31:
[----:B------:R-:W-:Y:S01]  /*2150*/  UISETP.GE.U32.AND UP1, UPT, UR43, 0x25, UPT ;  /* 0x000000252b00788c */ /* 0x000fe2000bf26070 */
[----:B------:R-:W-:Y:S01]  /*2160*/  IMAD.SHL.U32 R68, R68, 0x40, RZ ;  /* 0x0000004044447824 */ /* 0x000fe200078e00ff */
[----:B------:R-:W-:Y:S01]  /*2170*/  UIADD3 UR41, UR43, UR41, URZ ;  /* 0x000000292b297290 */ /* 0x000fe2000fffe03f */
[----:B------:R-:W-:Y:S01]  /*2180*/  IMAD.SHL.U32 R10, R69, 0x80, RZ ;  /* 0x00000080450a7824 */ /* 0x000fe200078e00ff */
[----:B------:R-:W-:Y:S01]  /*2190*/  ULDC UR7, c[0x0][0x288] ;  /* 0x0000a20000077ab9 */ /* 0x000fe20000000800 */
[----:B0-----:R-:W-:Y:S01]  /*21a0*/  IMAD.MOV.U32 R0, RZ, RZ, -0x1 ;  /* 0xffffffffff007424 */ /* 0x001fe200078e00ff */
[----:B------:R-:W-:Y:S01]  /*21b0*/  UISETP.GT.U32.AND UP0, UPT, UR41, 0x24, UPT ;  /* 0x000000242900788c */ /* 0x000fe2000bf04070 */
[----:B------:R-:W-:-:S03]  /*21c0*/  ISETP.GE.AND P0, PT, R68, UR7, PT ;  /* 0x0000000744007c0c */ /* 0x000fc6000bf06270 */
[----:B------:R-:W-:Y:S02]  /*21d0*/  UISETP.LT.U32.AND UP0, UPT, UR43, 0x25, UP0 ;  /* 0x000000252b00788c */ /* 0x000fe40008701070 */
[----:B------:R-:W-:Y:S02]  /*21e0*/  @UP1 UIMAD.WIDE.U32 UR4, UR41, -0x45306eb3, URZ ;  /* 0xbacf914d290418a5 */ /* 0x000fe4000f8e003f */
[----:B------:R-:W-:Y:S02]  /*21f0*/  USEL UR6, URZ, 0x1, !UP0 ;  /* 0x000000013f067887 */ /* 0x000fe4000c000000 */
[----:B------:R-:W-:Y:S02]  /*2200*/  @UP1 UIADD3 UR4, UR41, -UR5, URZ ;  /* 0x8000000529041290 */ /* 0x000fe4000fffe03f */
[----:B------:R-:W-:Y:S02]  /*2210*/  ULOP3.LUT UR40, UR40, UR6, URZ, 0x3c, !UPT ;  /* 0x0000000628287292 */ /* 0x000fe4000f8e3c3f */
[----:B------:R-:W-:-:S03]  /*2220*/  @UP1 ULEA.HI UR4, UR4, UR5, URZ, 0x1f ;  /* 0x0000000504041291 */ /* 0x000fc6000f8ff83f */
[----:B------:R-:W-:Y:S01]  /*2230*/  ULDC UR5, c[0x0][0x284] ;  /* 0x0000a10000057ab9 */ /* 0x000fe20000000800 */
[----:B------:R-:W-:Y:S01]  /*2240*/  @UP1 USHF.R.U32.HI UR4, URZ, 0x5, UR4 ;  /* 0x000000053f041899 */ /* 0x000fe20008011604 */
[----:B------:R-:W-:-:S03]  /*2250*/  ISETP.GE.OR P0, PT, R10, UR5, P0 ;  /* 0x000000050a007c0c */ /* 0x000fc60008706670 */
[----:B------:R-:W-:-:S10]  /*2260*/  @UP1 ULOP3.LUT UR40, UR40, 0x1, UR4, 0x78, !UPT ;  /* 0x0000000128281892 */ /* 0x000fd4000f8e7804 */
[----:B------:R-:W-:Y:S05]  /*2270*/  @P0 BRA `(.L_x_35) ;  /* 0x0000001c00380947 */ /* 0x000fea0003800000 */
[----:B------:R-:W0:Y:S01]  /*2280*/  LDC.64 R12, c[0x0][0x5c8] ;  /* 0x00017200ff0c7b82 */ /* 0x000e220000000a00 */
[----:B------:R-:W-:Y:S01]  /*2290*/  SHF.R.S32.HI R11, RZ, 0x1f, R67 ;  /* 0x0000001fff0b7819 */ /* 0x000fe20000011443 */
[----:B------:R-:W-:Y:S01]  /*22a0*/  ULDC.64 UR4, c[0x0][0x5d0] ;  /* 0x0001740000047ab9 */ /* 0x000fe20000000a00 */
[----:B------:R-:W-:Y:S01]  /*22b0*/  LOP3.LUT R8, R68, 0x6, R61, 0xf8, !PT ;  /* 0x0000000644087812 */ /* 0x000fe200078ef83d */
[----:B------:R-:W-:Y:S01]  /*22c0*/  IMAD.WIDE R14, R69, 0x80, R56 ;  /* 0x00000080450e7825 */ /* 0x000fe200078e0238 */
[----:B------:R-:W-:Y:S02]  /*22d0*/  BSSY B0, `(.L_x_35) ;  /* 0x00001c8000007945 */ /* 0x000fe40003800000 */
[----:B------:R-:W-:Y:S01]  /*22e0*/  SHF.R.S32.HI R9, RZ, 0x1f, R8 ;  /* 0x0000001fff097819 */ /* 0x000fe20000011408 */
[----:B------:R-:W-:Y:S02]  /*22f0*/  IMAD R4, R11, UR4, RZ ;  /* 0x000000040b047c24 */ /* 0x000fe4000f8e02ff */
[----:B------:R-:W-:-:S02]  /*2300*/  IMAD.IADD R72, R65, 0x1, -R10 ;  /* 0x0000000141487824 */ /* 0x000fc400078e0a0a */
[C---:B------:R-:W-:Y:S02]  /*2310*/  IMAD R3, R67.reuse, UR5, R4 ;  /* 0x0000000543037c24 */ /* 0x040fe4000f8e0204 */
[----:B------:R-:W-:Y:S01]  /*2320*/  IMAD.WIDE.U32 R4, R67, UR4, R8 ;  /* 0x0000000443047c25 */ /* 0x000fe2000f8e0008 */
[----:B------:R-:W-:-:S03]  /*2330*/  ULDC.64 UR4, c[0x0][0x5c0] ;  /* 0x0001700000047ab9 */ /* 0x000fc60000000a00 */
[----:B------:R-:W-:Y:S02]  /*2340*/  IMAD.IADD R5, R5, 0x1, R3 ;  /* 0x0000000105057824 */ /* 0x000fe400078e0203 */
[----:B------:R-:W-:Y:S02]  /*2350*/  IMAD.IADD R73, R59, 0x1, -R68 ;  /* 0x000000013b497824 */ /* 0x000fe400078e0a44 */
[-C--:B0-----:R-:W-:Y:S02]  /*2360*/  IMAD R3, R15, R12.reuse, RZ ;  /* 0x0000000c0f037224 */ /* 0x081fe400078e02ff */
[----:B------:R-:W-:-:S04]  /*2370*/  IMAD.WIDE.U32 R4, R14, R12, R4 ;  /* 0x0000000c0e047225 */ /* 0x000fc800078e0004 */
[----:B------:R-:W-:Y:S01]  /*2380*/  IMAD R3, R14, R13, R3 ;  /* 0x0000000d0e037224 */ /* 0x000fe200078e0203 */
[----:B------:R-:W-:-:S04]  /*2390*/  IADD3 R6, P0, R4, UR4, RZ ;  /* 0x0000000404067c10 */ /* 0x000fc8000ff1e0ff */
[----:B------:R-:W-:Y:S02]  /*23a0*/  IADD3.X R7, R5, UR5, R3, P0, !PT ;  /* 0x0000000505077c10 */ /* 0x000fe400087fe403 */
[----:B-----5:R-:W-:Y:S02]  /*23b0*/  ISETP.NE.AND P0, PT, R58, RZ, PT ;  /* 0x000000ff3a00720c */ /* 0x020fe40003f05270 */
[----:B------:R-:W-:-:S04]  /*23c0*/  LEA R4, P1, R12, R6, 0x3 ;  /* 0x000000060c047211 */ /* 0x000fc800078218ff */
[----:B------:R-:W-:-:S07]  /*23d0*/  LEA.HI.X R5, R12, R7, R13, 0x3, P1 ;  /* 0x000000070c057211 */ /* 0x000fce00008f1c0d */
[----:B------:R-:W-:Y:S05]  /*23e0*/  @!P0 BRA `(.L_x_36) ;  /* 0x0000001400188947 */ /* 0x000fea0003800000 */
[----:B------:R-:W0:Y:S01]  /*23f0*/  LDC.64 R68, c[0x0][0x5b0] ;  /* 0x00016c00ff447b82 */ /* 0x000e220000000a00 */
[----:B------:R-:W-:Y:S01]  /*2400*/  ULDC.64 UR4, c[0x0][0x5b8] ;  /* 0x00016e0000047ab9 */ /* 0x000fe20000000a00 */
[----:B------:R-:W-:Y:S01]  /*2410*/  ISETP.GE.AND P3, PT, R73, 0x1, PT ;  /* 0x000000014900780c */ /* 0x000fe20003f66270 */
[----:B------:R-:W-:Y:S01]  /*2420*/  IMAD R10, R11, UR4, RZ ;  /* 0x000000040b0a7c24 */ /* 0x000fe2000f8e02ff */
[----:B------:R-:W-:Y:S01]  /*2430*/  BSSY B1, `(.L_x_37) ;  /* 0x000000e000017945 */ /* 0x000fe20003800000 */
[C---:B------:R-:W-:Y:S01]  /*2440*/  IMAD.WIDE.U32 R20, R67.reuse, UR4, R8 ;  /* 0x0000000443147c25 */ /* 0x040fe2000f8e0008 */
[----:B------:R-:W-:Y:S02]  /*2450*/  ISETP.LT.OR P1, PT, R72, 0x1, !P3 ;  /* 0x000000014800780c */ /* 0x000fe40005f21670 */
[----:B------:R-:W1:Y:S01]  /*2460*/  LDC.64 R70, c[0x0][0x5a8] ;  /* 0x00016a00ff467b82 */ /* 0x000e620000000a00 */
[----:B------:R-:W-:Y:S02]  /*2470*/  IMAD R13, R67, UR5, R10 ;  /* 0x00000005430d7c24 */ /* 0x000fe4000f8e020a */
[----:B------:R-:W-:-:S02]  /*2480*/  IMAD.MOV.U32 R12, RZ, RZ, R20 ;  /* 0x000000ffff0c7224 */ /* 0x000fc400078e0014 */
[----:B------:R-:W-:Y:S02]  /*2490*/  IMAD.IADD R13, R21, 0x1, R13 ;  /* 0x00000001150d7824 */ /* 0x000fe400078e020d */
[-C--:B0-----:R-:W-:Y:S02]  /*24a0*/  IMAD R3, R15, R68.reuse, RZ ;  /* 0x000000440f037224 */ /* 0x081fe400078e02ff */
[----:B------:R-:W-:-:S04]  /*24b0*/  IMAD.WIDE.U32 R8, R14, R68, R12 ;  /* 0x000000440e087225 */ /* 0x000fc800078e000c */
[----:B------:R-:W-:Y:S01]  /*24c0*/  IMAD R67, R14, R69, R3 ;  /* 0x000000450e437224 */ /* 0x000fe200078e0203 */
[----:B-1----:R-:W-:-:S04]  /*24d0*/  IADD3 R8, P0, R8, R70, RZ ;  /* 0x0000004608087210 */ /* 0x002fc80007f1e0ff */
[----:B------:R-:W-:Y:S01]  /*24e0*/  IADD3.X R9, R71, R9, R67, P0, !PT ;  /* 0x0000000947097210 */ /* 0x000fe200007fe443 */
[----:B------:R-:W-:Y:S08]  /*24f0*/  @P1 BRA `(.L_x_38) ;  /* 0x0000000000041947 */ /* 0x000ff00003800000 */
[----:B------:R0:W5:Y:S02]  /*2500*/  LDG.E.U8 R66, desc[UR38][R8.64] ;  /* 0x0000002608427981 */ /* 0x000164000c1e1100 */
.L_x_38:
[----:B------:R-:W-:Y:S05]  /*2510*/  BSYNC B1 ;  /* 0x0000000000017941 */ /* 0x000fea0003800000 */
.L_x_37:
[----:B-----5:R-:W-:Y:S01]  /*2520*/  LOP3.LUT R3, R66, 0xffff, RZ, 0xc0, !PT ;  /* 0x0000ffff42037812 */ /* 0x020fe200078ec0ff */
[C---:B------:R-:W-:Y:S01]  /*2530*/  IMAD.SHL.U32 R10, R68.reuse, 0x8, RZ ;  /* 0x00000008440a7824 */ /* 0x040fe200078e00ff */
[----:B------:R-:W-:Y:S01]  /*2540*/  SHF.L.U64.HI R11, R68, 0x3, R69 ;  /* 0x00000003440b7819 */ /* 0x000fe20000010245 */
[----:B------:R-:W-:Y:S01]  /*2550*/  BSSY B1, `(.L_x_39) ;  /* 0x000000e000017945 */ /* 0x000fe20003800000 */
[----:B------:R-:W-:Y:S02]  /*2560*/  PRMT R3, R3, 0x8880, RZ ;  /* 0x0000888003037816 */ /* 0x000fe400000000ff */
[----:B------:R-:W-:Y:S01]  /*2570*/  ISETP.GE.AND P2, PT, R73, 0x2, PT ;  /* 0x000000024900780c */ /* 0x000fe20003f46270 */
[----:B------:R-:W-:-:S03]  /*2580*/  IMAD.WIDE.U32 R10, R14, R68, R10 ;  /* 0x000000440e0a7225 */ /* 0x000fc600078e000a */
[----:B------:R-:W-:Y:S01]  /*2590*/  ISETP.LT.OR P0, PT, R72, 0x1, !P2 ;  /* 0x000000014800780c */ /* 0x000fe20005701670 */
[----:B------:R-:W-:Y:S01]  /*25a0*/  IMAD R14, R3, R58, RZ ;  /* 0x0000003a030e7224 */ /* 0x000fe200078e02ff */
[----:B------:R-:W-:Y:S01]  /*25b0*/  IADD3 R10, P4, P5, R20, R70, R10 ;  /* 0x00000046140a7210 */ /* 0x000fe20007d9e00a */
[----:B------:R-:W-:Y:S02]  /*25c0*/  IMAD.IADD R15, R67, 0x1, R11 ;  /* 0x00000001430f7824 */ /* 0x000fe400078e020b */
[----:B------:R-:W-:-:S05]  /*25d0*/  @!P1 IMAD R3, R24, R23, R14 ;  /* 0x0000001718039224 */ /* 0x000fca00078e020e */
[----:B------:R1:W-:Y:S03]  /*25e0*/  @!P1 STG.E.U8 desc[UR38][R6.64], R3 ;  /* 0x0000000306009986 */ /* 0x0003e6000c101126 */
[----:B------:R-:W-:Y:S05]  /*25f0*/  @P0 BRA `(.L_x_40) ;  /* 0x00000000000c0947 */ /* 0x000fea0003800000 */
[----:B------:R-:W1:Y:S02]  /*2600*/  LDG.E.U8 R66, desc[UR38][R8.64+0x1] ;  /* 0x0000012608427981 */ /* 0x000e64000c1e1100 */
[----:B-1----:R-:W-:-:S05]  /*2610*/  PRMT R3, R66, 0x8880, RZ ;  /* 0x0000888042037816 */ /* 0x002fca00000000ff */
[----:B------:R-:W-:-:S07]  /*2620*/  IMAD R14, R3, R58, RZ ;  /* 0x0000003a030e7224 */ /* 0x000fce00078e02ff */
.L_x_40:
[----:B------:R-:W-:Y:S05]  /*2630*/  BSYNC B1 ;  /* 0x0000000000017941 */ /* 0x000fea0003800000 */
.L_x_39:
[C---:B------:R-:W-:Y:S01]  /*2640*/  ISETP.LT.OR P3, PT, R72.reuse, 0x9, !P3 ;  /* 0x000000094800780c */ /* 0x040fe20005f61670 */
[----:B------:R-:W-:Y:S01]  /*2650*/  @!P0 IMAD R25, R25, R23, R14 ;  /* 0x0000001719198224 */ /* 0x000fe200078e020e */
[----:B------:R-:W-:Y:S01]  /*2660*/  ISETP.GE.AND P1, PT, R73, 0x9, PT ;  /* 0x000000094900780c */ /* 0x000fe20003f26270 */
[----:B------:R-:W-:Y:S01]  /*2670*/  BSSY B1, `(.L_x_41) ;  /* 0x000000b000017945 */ /* 0x000fe20003800000 */
[----:B------:R-:W-:Y:S02]  /*2680*/  IADD3.X R11, R13, R71, R15, P4, P5 ;  /* 0x000000470d0b7210 */ /* 0x000fe400027ea40f */
[----:B------:R2:W-:Y:S01]  /*2690*/  @!P0 STG.E.U8 desc[UR38][R6.64+0x1], R25 ;  /* 0x0000011906008986 */ /* 0x0005e2000c101126 */
[----:B------:R-:W-:Y:S02]  /*26a0*/  ISETP.GE.AND P0, PT, R73, 0xa, PT ;  /* 0x0000000a4900780c */ /* 0x000fe40003f06270 */
[C---:B------:R-:W-:Y:S02]  /*26b0*/  ISETP.LT.OR P2, PT, R72.reuse, 0x9, !P2 ;  /* 0x000000094800780c */ /* 0x040fe40005741670 */
[----:B------:R-:W-:-:S02]  /*26c0*/  ISETP.LT.OR P5, PT, R72, 0x1, !P1 ;  /* 0x000000014800780c */ /* 0x000fc40004fa1670 */
[----:B------:R-:W-:Y:S01]  /*26d0*/  ISETP.LT.OR P4, PT, R72, 0x1, !P0 ;  /* 0x000000014800780c */ /* 0x000fe20004781670 */
[----:B------:R-:W-:-:S12]  /*26e0*/  @P3 BRA `(.L_x_42) ;  /* 0x00000000000c3947 */ /* 0x000fd80003800000 */
[----:B------:R-:W1:Y:S02]  /*26f0*/  LDG.E.U8 R66, desc[UR38][R10.64] ;  /* 0x000000260a427981 */ /* 0x000e64000c1e1100 */
[----:B-1----:R-:W-:-:S05]  /*2700*/  PRMT R3, R66, 0x8880, RZ ;  /* 0x0000888042037816 */ /* 0x002fca00000000ff */
[----:B------:R-:W-:-:S07]  /*2710*/  IMAD R14, R3, R58, RZ ;  /* 0x0000003a030e7224 */ /* 0x000fce00078e02ff */
.L_x_42:
[----:B------:R-:W-:Y:S05]  /*2720*/  BSYNC B1 ;  /* 0x0000000000017941 */ /* 0x000fea0003800000 */
.L_x_41:
[----:B-1----:R-:W-:Y:S01]  /*2730*/  @!P3 IMAD R3, R26, R23, R14 ;  /* 0x000000171a03b224 */ /* 0x002fe200078e020e */
[----:B------:R-:W-:Y:S04]  /*2740*/  BSSY B1, `(.L_x_43) ;  /* 0x0000006000017945 */ /* 0x000fe80003800000 */
[----:B------:R1:W-:Y:S01]  /*2750*/  @!P3 STG.E.U8 desc[UR38][R4.64], R3 ;  /* 0x000000030400b986 */ /* 0x0003e2000c101126 */
[----:B------:R-:W-:Y:S05]  /*2760*/  @P2 BRA `(.L_x_44) ;  /* 0x00000000000c2947 */ /* 0x000fea0003800000 */
[----:B------:R-:W1:Y:S02]  /*2770*/  LDG.E.U8 R66, desc[UR38][R10.64+0x1] ;  /* 0x000001260a427981 */ /* 0x000e64000c1e1100 */
[----:B-1----:R-:W-:-:S05]  /*2780*/  PRMT R3, R66, 0x8880, RZ ;  /* 0x0000888042037816 */ /* 0x002fca00000000ff */
[----:B------:R-:W-:-:S07]  /*2790*/  IMAD R14, R3, R58, RZ ;  /* 0x0000003a030e7224 */ /* 0x000fce00078e02ff */
.L_x_44:
[----:B------:R-:W-:Y:S05]  /*27a0*/  BSYNC B1 ;  /* 0x0000000000017941 */ /* 0x000fea0003800000 */
.L_x_43:
[----:B------:R-:W-:Y:S01]  /*27b0*/  @!P2 IMAD R27, R27, R23, R14 ;  /* 0x000000171b1ba224 */ /* 0x000fe200078e020e */
[----:B------:R-:W-:Y:S04]  /*27c0*/  BSSY B1, `(.L_x_45) ;  /* 0x0000006000017945 */ /* 0x000fe80003800000 */
[----:B------:R3:W-:Y:S01]  /*27d0*/  @!P2 STG.E.U8 desc[UR38][R4.64+0x1], R27 ;  /* 0x0000011b0400a986 */ /* 0x0007e2000c101126 */
[----:B------:R-:W-:Y:S05]  /*27e0*/  @P5 BRA `(.L_x_46) ;  /* 0x00000000000c5947 */ /* 0x000fea0003800000 */
[----:B------:R-:W1:Y:S02]  /*27f0*/  LDG.E.U8 R66, desc[UR38][R8.64+0x8] ;  /* 0x0000082608427981 */ /* 0x000e64000c1e1100 */
[----:B-1----:R-:W-:-:S05]  /*2800*/  PRMT R3, R66, 0x8880, RZ ;  /* 0x0000888042037816 */ /* 0x002fca00000000ff */
[----:B------:R-:W-:-:S07]  /*2810*/  IMAD R14, R3, R58, RZ ;  /* 0x0000003a030e7224 */ /* 0x000fce00078e02ff */
.L_x_46:
[----:B------:R-:W-:Y:S05]  /*2820*/  BSYNC B1 ;  /* 0x0000000000017941 */ /* 0x000fea0003800000 */
.L_x_45:
[----:B-1----:R-:W-:Y:S01]  /*2830*/  @!P5 IMAD R3, R28, R23, R14 ;  /* 0x000000171c03d224 */ /* 0x002fe200078e020e */
[----:B------:R-:W-:Y:S04]  /*2840*/  BSSY B1, `(.L_x_47) ;  /* 0x0000006000017945 */ /* 0x000fe80003800000 */
[----:B------:R1:W-:Y:S01]  /*2850*/  @!P5 STG.E.U8 desc[UR38][R6.64+0x8], R3 ;  /* 0x000008030600d986 */ /* 0x0003e2000c101126 */
[----:B------:R-:W-:Y:S05]  /*2860*/  @P4 BRA `(.L_x_48) ;  /* 0x00000000000c4947 */ /* 0x000fea0003800000 */
[----:B------:R-:W1:Y:S02]  /*2870*/  LDG.E.U8 R66, desc[UR38][R8.64+0x9] ;  /* 0x0000092608427981 */ /* 0x000e64000c1e1100 */
[----:B-1----:R-:W-:-:S05]  /*2880*/  PRMT R3, R66, 0x8880, RZ ;  /* 0x0000888042037816 */ /* 0x002fca00000000ff */
[----:B------:R-:W-:-:S07]  /*2890*/  IMAD R14, R3, R58, RZ ;  /* 0x0000003a030e7224 */ /* 0x000fce00078e02ff */
.L_x_48:
[----:B------:R-:W-:Y:S05]  /*28a0*/  BSYNC B1 ;  /* 0x0000000000017941 */ /* 0x000fea0003800000 */
.L_x_47:
[C---:B------:R-:W-:Y:S01]  /*28b0*/  ISETP.LT.OR P1, PT, R72.reuse, 0x9, !P1 ;  /* 0x000000094800780c */ /* 0x040fe20004f21670 */
[----:B------:R-:W-:Y:S01]  /*28c0*/  @!P4 IMAD R29, R29, R23, R14 ;  /* 0x000000171d1dc224 */ /* 0x000fe200078e020e */
[C---:B------:R-:W-:Y:S01]  /*28d0*/  ISETP.GE.AND P3, PT, R73.reuse, 0x11, PT ;  /* 0x000000114900780c */ /* 0x040fe20003f66270 */
[----:B------:R-:W-:Y:S01]  /*28e0*/  BSSY B1, `(.L_x_49) ;  /* 0x000000a000017945 */ /* 0x000fe20003800000 */
[----:B------:R-:W-:Y:S02]  /*28f0*/  ISETP.GE.AND P2, PT, R73, 0x12, PT ;  /* 0x000000124900780c */ /* 0x000fe40003f46270 */
[----:B------:R4:W-:Y:S01]  /*2900*/  @!P4 STG.E.U8 desc[UR38][R6.64+0x9], R29 ;  /* 0x0000091d0600c986 */ /* 0x0009e2000c101126 */
[C---:B------:R-:W-:Y:S02]  /*2910*/  ISETP.LT.OR P0, PT, R72.reuse, 0x9, !P0 ;  /* 0x000000094800780c */ /* 0x040fe40004701670 */
[C---:B------:R-:W-:Y:S02]  /*2920*/  ISETP.LT.OR P5, PT, R72.reuse, 0x1, !P3 ;  /* 0x000000014800780c */ /* 0x040fe40005fa1670 */
[----:B------:R-:W-:-:S02]  /*2930*/  ISETP.LT.OR P4, PT, R72, 0x1, !P2 ;  /* 0x000000014800780c */ /* 0x000fc40005781670 */
[----:B------:R-:W-:Y:S11]  /*2940*/  @P1 BRA `(.L_x_50) ;  /* 0x00000000000c1947 */ /* 0x000ff60003800000 */
[----:B------:R-:W1:Y:S02]  /*2950*/  LDG.E.U8 R66, desc[UR38][R10.64+0x8] ;  /* 0x000008260a427981 */ /* 0x000e64000c1e1100 */
[----:B-1----:R-:W-:-:S05]  /*2960*/  PRMT R3, R66, 0x8880, RZ ;  /* 0x0000888042037816 */ /* 0x002fca00000000ff */
[----:B------:R-:W-:-:S07]  /*2970*/  IMAD R14, R3, R58, RZ ;  /* 0x0000003a030e7224 */ /* 0x000fce00078e02ff */
.L_x_50:
[----:B------:R-:W-:Y:S05]  /*2980*/  BSYNC B1 ;  /* 0x0000000000017941 */ /* 0x000fea0003800000 */
.L_x_49:
[----:B-1----:R-:W-:Y:S01]  /*2990*/  @!P1 IMAD R3, R30, R23, R14 ;  /* 0x000000171e039224 */ /* 0x002fe200078e020e */
[----:B------:R-:W-:Y:S04]  /*29a0*/  BSSY B1, `(.L_x_51) ;  /* 0x0000006000017945 */ /* 0x000fe80003800000 */
[----:B------:R1:W-:Y:S01]  /*29b0*/  @!P1 STG.E.U8 desc[UR38][R4.64+0x8], R3 ;  /* 0x0000080304009986 */ /* 0x0003e2000c101126 */
[----:B------:R-:W-:Y:S05]  /*29c0*/  @P0 BRA `(.L_x_52) ;  /* 0x00000000000c0947 */ /* 0x000fea0003800000 */
[----:B------:R-:W1:Y:S02]  /*29d0*/  LDG.E.U8 R66, desc[UR38][R10.64+0x9] ;  /* 0x000009260a427981 */ /* 0x000e64000c1e1100 */
[----:B-1----:R-:W-:-:S05]  /*29e0*/  PRMT R3, R66, 0x8880, RZ ;  /* 0x0000888042037816 */ /* 0x002fca00000000ff */
[----:B------:R-:W-:-:S07]  /*29f0*/  IMAD R14, R3, R58, RZ ;  /* 0x0000003a030e7224 */ /* 0x000fce00078e02ff */
.L_x_52:
[----:B------:R-:W-:Y:S05]  /*2a00*/  BSYNC B1 ;  /* 0x0000000000017941 */ /* 0x000fea0003800000 */
.L_x_51:
[----:B------:R-:W-:Y:S01]  /*2a10*/  @!P0 IMAD R31, R31, R23, R14 ;  /* 0x000000171f1f8224 */ /* 0x000fe200078e020e */
[----:B------:R-:W-:Y:S04]  /*2a20*/  BSSY B1, `(.L_x_53) ;  /* 0x0000006000017945 */ /* 0x000fe80003800000 */
[----:B------:R0:W-:Y:S01]  /*2a30*/  @!P0 STG.E.U8 desc[UR38][R4.64+0x9], R31 ;  /* 0x0000091f04008986 */ /* 0x0001e2000c101126 */
[----:B------:R-:W-:Y:S05]  /*2a40*/  @P5 BRA `(.L_x_54) ;  /* 0x00000000000c5947 */ /* 0x000fea0003800000 */
[----:B------:R-:W1:Y:S02]  /*2a50*/  LDG.E.U8 R66, desc[UR38][R8.64+0x10] ;  /* 0x0000102608427981 */ /* 0x000e64000c1e1100 */
[----:B-1----:R-:W-:-:S05]  /*2a60*/  PRMT R3, R66, 0x8880, RZ ;  /* 0x0000888042037816 */ /* 0x002fca00000000ff */
[----:B------:R-:W-:-:S07]  /*2a70*/  IMAD R14, R3, R58, RZ ;  /* 0x0000003a030e7224 */ /* 0x000fce00078e02ff */
.L_x_54:
[----:B------:R-:W-:Y:S05]  /*2a80*/  BSYNC B1 ;  /* 0x0000000000017941 */ /* 0x000fea0003800000 */
.L_x_53:
[----:B-1----:R-:W-:Y:S01]  /*2a90*/  @!P5 IMAD R3, R32, R23, R14 ;  /* 0x000000172003d224 */ /* 0x002fe200078e020e */
[----:B------:R-:W-:Y:S04]  /*2aa0*/  BSSY B1, `(.L_x_55) ;  /* 0x0000006000017945 */ /* 0x000fe80003800000 */
[----:B------:R1:W-:Y:S01]  /*2ab0*/  @!P5 STG.E.U8 desc[UR38][R6.64+0x10], R3 ;  /* 0x000010030600d986 */ /* 0x0003e2000c101126 */
[----:B------:R-:W-:Y:S05]  /*2ac0*/  @P4 BRA `(.L_x_56) ;  /* 0x00000000000c4947 */ /* 0x000fea0003800000 */
[----:B------:R-:W1:Y:S02]  /*2ad0*/  LDG.E.U8 R66, desc[UR38][R8.64+0x11] ;  /* 0x0000112608427981 */ /* 0x000e64000c1e1100 */
[----:B-1----:R-:W-:-:S05]  /*2ae0*/  PRMT R3, R66, 0x8880, RZ ;  /* 0x0000888042037816 */ /* 0x002fca00000000ff */
[----:B------:R-:W-:-:S07]  /*2af0*/  IMAD R14, R3, R58, RZ ;  /* 0x0000003a030e7224 */ /* 0x000fce00078e02ff */
.L_x_56:
[----:B------:R-:W-:Y:S05]  /*2b00*/  BSYNC B1 ;  /* 0x0000000000017941 */ /* 0x000fea0003800000 */
.L_x_55:
        /* <DEDUP_REMOVED lines=13> */
.L_x_58:
[----:B------:R-:W-:Y:S05]  /*2be0*/  BSYNC B1 ;  /* 0x0000000000017941 */ /* 0x000fea0003800000 */
.L_x_57:
[----:B-1----:R-:W-:Y:S01]  /*2bf0*/  @!P3 IMAD R3, R34, R23, R14 ;  /* 0x000000172203b224 */ /* 0x002fe200078e020e */
[----:B------:R-:W-:Y:S04]  /*2c00*/  BSSY B1, `(.L_x_59) ;  /* 0x0000006000017945 */ /* 0x000fe80003800000 */
[----:B------:R1:W-:Y:S01]  /*2c10*/  @!P3 STG.E.U8 desc[UR38][R4.64+0x10], R3 ;  /* 0x000010030400b986 */ /* 0x0003e2000c101126 */
[----:B------:R-:W-:Y:S05]  /*2c20*/  @P2 BRA `(.L_x_60) ;  /* 0x00000000000c2947 */ /* 0x000fea0003800000 */
[----:B------:R-:W1:Y:S02]  /*2c30*/  LDG.E.U8 R66, desc[UR38][R10.64+0x11] ;  /* 0x000011260a427981 */ /* 0x000e64000c1e1100 */
[----:B-1----:R-:W-:-:S05]  /*2c40*/  PRMT R3, R66, 0x8880, RZ ;  /* 0x0000888042037816 */ /* 0x002fca00000000ff */
[----:B------:R-:W-:-:S07]  /*2c50*/  IMAD R14, R3, R58, RZ ;  /* 0x0000003a030e7224 */ /* 0x000fce00078e02ff */
.L_x_60:
[----:B------:R-:W-:Y:S05]  /*2c60*/  BSYNC B1 ;  /* 0x0000000000017941 */ /* 0x000fea0003800000 */
.L_x_59:
[----:B------:R-:W-:Y:S01]  /*2c70*/  @!P2 IMAD R35, R35, R23, R14 ;  /* 0x000000172323a224 */ /* 0x000fe200078e020e */
[----:B------:R-:W-:Y:S04]  /*2c80*/  BSSY B1, `(.L_x_61) ;  /* 0x0000006000017945 */ /* 0x000fe80003800000 */
[----:B------:R0:W-:Y:S01]  /*2c90*/  @!P2 STG.E.U8 desc[UR38][R4.64+0x11], R35 ;  /* 0x000011230400a986 */ /* 0x0001e2000c101126 */
[----:B------:R-:W-:Y:S05]  /*2ca0*/  @P5 BRA `(.L_x_62) ;  /* 0x00000000000c5947 */ /* 0x000fea0003800000 */
[----:B------:R-:W1:Y:S02]  /*2cb0*/  LDG.E.U8 R66, desc[UR38][R8.64+0x18] ;  /* 0x0000182608427981 */ /* 0x000e64000c1e1100 */
[----:B-1----:R-:W-:-:S05]  /*2cc0*/  PRMT R3, R66, 0x8880, RZ ;  /* 0x0000888042037816 */ /* 0x002fca00000000ff */
[----:B------:R-:W-:-:S07]  /*2cd0*/  IMAD R14, R3, R58, RZ ;  /* 0x0000003a030e7224 */ /* 0x000fce00078e02ff */
.L_x_62:
[----:B------:R-:W-:Y:S05]  /*2ce0*/  BSYNC B1 ;  /* 0x0000000000017941 */ /* 0x000fea0003800000 */
.L_x_61:
[----:B-1----:R-:W-:Y:S01]  /*2cf0*/  @!P5 IMAD R3, R36, R23, R14 ;  /* 0x000000172403d224 */ /* 0x002fe200078e020e */
[----:B------:R-:W-:Y:S04]  /*2d00*/  BSSY B1, `(.L_x_63) ;  /* 0x0000006000017945 */ /* 0x000fe80003800000 */
[----:B------:R1:W-:Y:S01]  /*2d10*/  @!P5 STG.E.U8 desc[UR38][R6.64+0x18], R3 ;  /* 0x000018030600d986 */ /* 0x0003e2000c101126 */
[----:B------:R-:W-:Y:S05]  /*2d20*/  @P4 BRA `(.L_x_64) ;  /* 0x00000000000c4947 */ /* 0x000fea0003800000 */
[----:B------:R-:W1:Y:S02]  /*2d30*/  LDG.E.U8 R66, desc[UR38][R8.64+0x19] ;  /* 0x0000192608427981 */ /* 0x000e64000c1e1100 */
[----:B-1----:R-:W-:-:S05]  /*2d40*/  PRMT R3, R66, 0x8880, RZ ;  /* 0x0000888042037816 */ /* 0x002fca00000000ff */
[----:B------:R-:W-:-:S07]  /*2d50*/  IMAD R14, R3, R58, RZ ;  /* 0x0000003a030e7224 */ /* 0x000fce00078e02ff */
.L_x_64:
[----:B------:R-:W-:Y:S05]  /*2d60*/  BSYNC B1 ;  /* 0x0000000000017941 */ /* 0x000fea0003800000 */
.L_x_63:
        /* <DEDUP_REMOVED lines=13> */
.L_x_66:
[----:B------:R-:W-:Y:S05]  /*2e40*/  BSYNC B1 ;  /* 0x0000000000017941 */ /* 0x000fea0003800000 */
.L_x_65:
[----:B-1----:R-:W-:Y:S01]  /*2e50*/  @!P1 IMAD R3, R38, R23, R14 ;  /* 0x0000001726039224 */ /* 0x002fe200078e020e */
[----:B------:R-:W-:Y:S04]  /*2e60*/  BSSY B1, `(.L_x_67) ;  /* 0x0000006000017945 */ /* 0x000fe80003800000 */
[----:B------:R1:W-:Y:S01]  /*2e70*/  @!P1 STG.E.U8 desc[UR38][R4.64+0x18], R3 ;  /* 0x0000180304009986 */ /* 0x0003e2000c101126 */
[----:B------:R-:W-:Y:S05]  /*2e80*/  @P4 BRA `(.L_x_68) ;  /* 0x00000000000c4947 */ /* 0x000fea0003800000 */
[----:B------:R-:W1:Y:S02]  /*2e90*/  LDG.E.U8 R66, desc[UR38][R10.64+0x19] ;  /* 0x000019260a427981 */ /* 0x000e64000c1e1100 */
[----:B-1----:R-:W-:-:S05]  /*2ea0*/  PRMT R3, R66, 0x8880, RZ ;  /* 0x0000888042037816 */ /* 0x002fca00000000ff */
[----:B------:R-:W-:-:S07]  /*2eb0*/  IMAD R14, R3, R58, RZ ;  /* 0x0000003a030e7224 */ /* 0x000fce00078e02ff */
.L_x_68:
[----:B------:R-:W-:Y:S05]  /*2ec0*/  BSYNC B1 ;  /* 0x0000000000017941 */ /* 0x000fea0003800000 */
.L_x_67:
[----:B------:R-:W-:Y:S01]  /*2ed0*/  @!P4 IMAD R39, R39, R23, R14 ;  /* 0x000000172727c224 */ /* 0x000fe200078e020e */
[----:B------:R-:W-:Y:S04]  /*2ee0*/  BSSY B1, `(.L_x_69) ;  /* 0x0000006000017945 */ /* 0x000fe80003800000 */
[----:B------:R0:W-:Y:S01]  /*2ef0*/  @!P4 STG.E.U8 desc[UR38][R4.64+0x19], R39 ;  /* 0x000019270400c986 */ /* 0x0001e2000c101126 */
[----:B------:R-:W-:Y:S05]  /*2f00*/  @P5 BRA `(.L_x_70) ;  /* 0x00000000000c5947 */ /* 0x000fea0003800000 */
[----:B------:R-:W1:Y:S02]  /*2f10*/  LDG.E.U8 R66, desc[UR38][R8.64+0x20] ;  /* 0x0000202608427981 */ /* 0x000e64000c1e1100 */
[----:B-1----:R-:W-:-:S05]  /*2f20*/  PRMT R3, R66, 0x8880, RZ ;  /* 0x0000888042037816 */ /* 0x002fca00000000ff */
[----:B------:R-:W-:-:S07]  /*2f30*/  IMAD R14, R3, R58, RZ ;  /* 0x0000003a030e7224 */ /* 0x000fce00078e02ff */
.L_x_70:
[----:B------:R-:W-:Y:S05]  /*2f40*/  BSYNC B1 ;  /* 0x0000000000017941 */ /* 0x000fea0003800000 */
.L_x_69:
[----:B-1----:R-:W-:Y:S01]  /*2f50*/  @!P5 IMAD R3, R40, R23, R14 ;  /* 0x000000172803d224 */ /* 0x002fe200078e020e */
[----:B------:R-:W-:Y:S04]  /*2f60*/  BSSY B1, `(.L_x_71) ;  /* 0x0000006000017945 */ /* 0x000fe80003800000 */
[----:B------:R1:W-:Y:S01]  /*2f70*/  @!P5 STG.E.U8 desc[UR38][R6.64+0x20], R3 ;  /* 0x000020030600d986 */ /* 0x0003e2000c101126 */
[----:B------:R-:W-:Y:S05]  /*2f80*/  @P0 BRA `(.L_x_72) ;  /* 0x00000000000c0947 */ /* 0x000fea0003800000 */
[----:B------:R-:W1:Y:S02]  /*2f90*/  LDG.E.U8 R66, desc[UR38][R8.64+0x21] ;  /* 0x0000212608427981 */ /* 0x000e64000c1e1100 */
[----:B-1----:R-:W-:-:S05]  /*2fa0*/  PRMT R3, R66, 0x8880, RZ ;  /* 0x0000888042037816 */ /* 0x002fca00000000ff */
[----:B------:R-:W-:-:S07]  /*2fb0*/  IMAD R14, R3, R58, RZ ;  /* 0x0000003a030e7224 */ /* 0x000fce00078e02ff */
.L_x_72:
[----:B------:R-:W-:Y:S05]  /*2fc0*/  BSYNC B1 ;  /* 0x0000000000017941 */ /* 0x000fea0003800000 */
.L_x_71:
        /* <DEDUP_REMOVED lines=13> */
.L_x_74:
[----:B------:R-:W-:Y:S05]  /*30a0*/  BSYNC B1 ;  /* 0x0000000000017941 */ /* 0x000fea0003800000 */
.L_x_73:
[----:B-1----:R-:W-:Y:S01]  /*30b0*/  @!P3 IMAD R3, R42, R23, R14 ;  /* 0x000000172a03b224 */ /* 0x002fe200078e020e */
[----:B------:R-:W-:Y:S04]  /*30c0*/  BSSY B1, `(.L_x_75) ;  /* 0x0000006000017945 */ /* 0x000fe80003800000 */
[----:B------:R1:W-:Y:S01]  /*30d0*/  @!P3 STG.E.U8 desc[UR38][R4.64+0x20], R3 ;  /* 0x000020030400b986 */ /* 0x0003e2000c101126 */
[----:B------:R-:W-:Y:S05]  /*30e0*/  @P2 BRA `(.L_x_76) ;  /* 0x00000000000c2947 */ /* 0x000fea0003800000 */
[----:B------:R-:W1:Y:S02]  /*30f0*/  LDG.E.U8 R66, desc[UR38][R10.64+0x21] ;  /* 0x000021260a427981 */ /* 0x000e64000c1e1100 */
[----:B-1----:R-:W-:-:S05]  /*3100*/  PRMT R3, R66, 0x8880, RZ ;  /* 0x0000888042037816 */ /* 0x002fca00000000ff */
[----:B------:R-:W-:-:S07]  /*3110*/  IMAD R14, R3, R58, RZ ;  /* 0x0000003a030e7224 */ /* 0x000fce00078e02ff */
.L_x_76:
[----:B------:R-:W-:Y:S05]  /*3120*/  BSYNC B1 ;  /* 0x0000000000017941 */ /* 0x000fea0003800000 */
.L_x_75:
[----:B------:R-:W-:Y:S01]  /*3130*/  @!P2 IMAD R43, R43, R23, R14 ;  /* 0x000000172b2ba224 */ /* 0x000fe200078e020e */
[----:B------:R-:W-:Y:S04]  /*3140*/  BSSY B1, `(.L_x_77) ;  /* 0x0000006000017945 */ /* 0x000fe80003800000 */
[----:B------:R0:W-:Y:S01]  /*3150*/  @!P2 STG.E.U8 desc[UR38][R4.64+0x21], R43 ;  /* 0x0000212b0400a986 */ /* 0x0001e2000c101126 */
[----:B------:R-:W-:Y:S05]  /*3160*/  @P0 BRA `(.L_x_78) ;  /* 0x00000000000c0947 */ /* 0x000fea0003800000 */
[----:B------:R-:W1:Y:S02]  /*3170*/  LDG.E.U8 R66, desc[UR38][R8.64+0x28] ;  /* 0x0000282608427981 */ /* 0x000e64000c1e1100 */
[----:B-1----:R-:W-:-:S05]  /*3180*/  PRMT R3, R66, 0x8880, RZ ;  /* 0x0000888042037816 */ /* 0x002fca00000000ff */
[----:B------:R-:W-:-:S07]  /*3190*/  IMAD R14, R3, R58, RZ ;  /* 0x0000003a030e7224 */ /* 0x000fce00078e02ff */
.L_x_78:
[----:B------:R-:W-:Y:S05]  /*31a0*/  BSYNC B1 ;  /* 0x0000000000017941 */ /* 0x000fea0003800000 */
.L_x_77:
[----:B-1----:R-:W-:Y:S01]  /*31b0*/  @!P0 IMAD R3, R44, R23, R14 ;  /* 0x000000172c038224 */ /* 0x002fe200078e020e */
[----:B------:R-:W-:Y:S04]  /*31c0*/  BSSY B1, `(.L_x_79) ;  /* 0x0000006000017945 */ /* 0x000fe80003800000 */
[----:B------:R1:W-:Y:S01]  /*31d0*/  @!P0 STG.E.U8 desc[UR38][R6.64+0x28], R3 ;  /* 0x0000280306008986 */ /* 0x0003e2000c101126 */
[----:B------:R-:W-:Y:S05]  /*31e0*/  @P5 BRA `(.L_x_80) ;  /* 0x00000000000c5947 */ /* 0x000fea0003800000 */
[----:B------:R-:W1:Y:S02]  /*31f0*/  LDG.E.U8 R66, desc[UR38][R8.64+0x29] ;  /* 0x0000292608427981 */ /* 0x000e64000c1e1100 */
[----:B-1----:R-:W-:-:S05]  /*3200*/  PRMT R3, R66, 0x8880, RZ ;  /* 0x0000888042037816 */ /* 0x002fca00000000ff */
[----:B------:R-:W-:-:S07]  /*3210*/  IMAD R14, R3, R58, RZ ;  /* 0x0000003a030e7224 */ /* 0x000fce00078e02ff */
.L_x_80:
[----:B------:R-:W-:Y:S05]  /*3220*/  BSYNC B1 ;  /* 0x0000000000017941 */ /* 0x000fea0003800000 */
.L_x_79:
        /* <DEDUP_REMOVED lines=13> */
.L_x_82:
[----:B------:R-:W-:Y:S05]  /*3300*/  BSYNC B1 ;  /* 0x0000000000017941 */ /* 0x000fea0003800000 */
.L_x_81:
[----:B-1----:R-:W-:Y:S01]  /*3310*/  @!P4 IMAD R3, R46, R23, R14 ;  /* 0x000000172e03c224 */ /* 0x002fe200078e020e */
[----:B------:R-:W-:Y:S04]  /*3320*/  BSSY B1, `(.L_x_83) ;  /* 0x0000006000017945 */ /* 0x000fe80003800000 */
[----:B------:R1:W-:Y:S01]  /*3330*/  @!P4 STG.E.U8 desc[UR38][R4.64+0x28], R3 ;  /* 0x000028030400c986 */ /* 0x0003e2000c101126 */
[----:B------:R-:W-:Y:S05]  /*3340*/  @P1 BRA `(.L_x_84) ;  /* 0x00000000000c1947 */ /* 0x000fea0003800000 */
[----:B------:R-:W1:Y:S02]  /*3350*/  LDG.E.U8 R66, desc[UR38][R10.64+0x29] ;  /* 0x000029260a427981 */ /* 0x000e64000c1e1100 */
[----:B-1----:R-:W-:-:S05]  /*3360*/  PRMT R3, R66, 0x8880, RZ ;  /* 0x0000888042037816 */ /* 0x002fca00000000ff */
[----:B------:R-:W-:-:S07]  /*3370*/  IMAD R14, R3, R58, RZ ;  /* 0x0000003a030e7224 */ /* 0x000fce00078e02ff */
.L_x_84:
[----:B------:R-:W-:Y:S05]  /*3380*/  BSYNC B1 ;  /* 0x0000000000017941 */ /* 0x000fea0003800000 */
.L_x_83:
[----:B------:R-:W-:Y:S01]  /*3390*/  @!P1 IMAD R47, R47, R23, R14 ;  /* 0x000000172f2f9224 */ /* 0x000fe200078e020e */
[----:B------:R-:W-:Y:S04]  /*33a0*/  BSSY B1, `(.L_x_85) ;  /* 0x0000006000017945 */ /* 0x000fe80003800000 */
[----:B------:R0:W-:Y:S01]  /*33b0*/  @!P1 STG.E.U8 desc[UR38][R4.64+0x29], R47 ;  /* 0x0000292f04009986 */ /* 0x0001e2000c101126 */
[----:B------:R-:W-:Y:S05]  /*33c0*/  @P3 BRA `(.L_x_86) ;  /* 0x00000000000c3947 */ /* 0x000fea0003800000 */
[----:B------:R-:W1:Y:S02]  /*33d0*/  LDG.E.U8 R66, desc[UR38][R8.64+0x30] ;  /* 0x0000302608427981 */ /* 0x000e64000c1e1100 */
[----:B-1----:R-:W-:-:S05]  /*33e0*/  PRMT R3, R66, 0x8880, RZ ;  /* 0x0000888042037816 */ /* 0x002fca00000000ff */
[----:B------:R-:W-:-:S07]  /*33f0*/  IMAD R14, R3, R58, RZ ;  /* 0x0000003a030e7224 */ /* 0x000fce00078e02ff */
.L_x_86:
[----:B------:R-:W-:Y:S05]  /*3400*/  BSYNC B1 ;  /* 0x0000000000017941 */ /* 0x000fea0003800000 */
.L_x_85:
[----:B-1----:R-:W-:Y:S01]  /*3410*/  @!P3 IMAD R3, R48, R23, R14 ;  /* 0x000000173003b224 */ /* 0x002fe200078e020e */
[----:B------:R-:W-:Y:S04]  /*3420*/  BSSY B1, `(.L_x_87) ;  /* 0x0000006000017945 */ /* 0x000fe80003800000 */
[----:B------:R1:W-:Y:S01]  /*3430*/  @!P3 STG.E.U8 desc[UR38][R6.64+0x30], R3 ;  /* 0x000030030600b986 */ /* 0x0003e2000c101126 */
[----:B------:R-:W-:Y:S05]  /*3440*/  @P5 BRA `(.L_x_88) ;  /* 0x00000000000c5947 */ /* 0x000fea0003800000 */
[----:B------:R-:W1:Y:S02]  /*3450*/  LDG.E.U8 R66, desc[UR38][R8.64+0x31] ;  /* 0x0000312608427981 */ /* 0x000e64000c1e1100 */
[----:B-1----:R-:W-:-:S05]  /*3460*/  PRMT R3, R66, 0x8880, RZ ;  /* 0x0000888042037816 */ /* 0x002fca00000000ff */
[----:B------:R-:W-:-:S07]  /*3470*/  IMAD R14, R3, R58, RZ ;  /* 0x0000003a030e7224 */ /* 0x000fce00078e02ff */
.L_x_88:
[----:B------:R-:W-:Y:S05]  /*3480*/  BSYNC B1 ;  /* 0x0000000000017941 */ /* 0x000fea0003800000 */
.L_x_87:
        /* <DEDUP_REMOVED lines=9> */
[----:B------:R-:W-:Y:S01]  /*3520*/  ISETP.LT.OR P3, PT, R72, 0x9, !P3 ;  /* 0x000000094800780c */ /* 0x000fe20005f61670 */
[----:B------:R-:W-:-:S12]  /*3530*/  @P2 BRA `(.L_x_90) ;  /* 0x00000000000c2947 */ /* 0x000fd80003800000 */
[----:B------:R-:W1:Y:S02]  /*3540*/  LDG.E.U8 R66, desc[UR38][R10.64+0x30] ;  /* 0x000030260a427981 */ /* 0x000e64000c1e1100 */
[----:B-1----:R-:W-:-:S05]  /*3550*/  PRMT R3, R66, 0x8880, RZ ;  /* 0x0000888042037816 */ /* 0x002fca00000000ff */
[----:B------:R-:W-:-:S07]  /*3560*/  IMAD R14, R3, R58, RZ ;  /* 0x0000003a030e7224 */ /* 0x000fce00078e02ff */
.L_x_90:
[----:B------:R-:W-:Y:S05]  /*3570*/  BSYNC B1 ;  /* 0x0000000000017941 */ /* 0x000fea0003800000 */
.L_x_89:
[----:B-1----:R-:W-:Y:S01]  /*3580*/  @!P2 IMAD R3, R50, R23, R14 ;  /* 0x000000173203a224 */ /* 0x002fe200078e020e */
[----:B------:R-:W-:Y:S04]  /*3590*/  BSSY B1, `(.L_x_91) ;  /* 0x0000006000017945 */ /* 0x000fe80003800000 */
[----:B------:R1:W-:Y:S01]  /*35a0*/  @!P2 STG.E.U8 desc[UR38][R4.64+0x30], R3 ;  /* 0x000030030400a986 */ /* 0x0003e2000c101126 */
[----:B------:R-:W-:Y:S05]  /*35b0*/  @P0 BRA `(.L_x_92) ;  /* 0x00000000000c0947 */ /* 0x000fea0003800000 */
[----:B------:R-:W1:Y:S02]  /*35c0*/  LDG.E.U8 R66, desc[UR38][R10.64+0x31] ;  /* 0x000031260a427981 */ /* 0x000e64000c1e1100 */
[----:B-1----:R-:W-:-:S05]  /*35d0*/  PRMT R3, R66, 0x8880, RZ ;  /* 0x0000888042037816 */ /* 0x002fca00000000ff */
[----:B------:R-:W-:-:S07]  /*35e0*/  IMAD R14, R3, R58, RZ ;  /* 0x0000003a030e7224 */ /* 0x000fce00078e02ff */
.L_x_92:
[----:B------:R-:W-:Y:S05]  /*35f0*/  BSYNC B1 ;  /* 0x0000000000017941 */ /* 0x000fea0003800000 */
.L_x_91:
[----:B------:R-:W-:Y:S01]  /*3600*/  @!P0 IMAD R51, R51, R23, R14 ;  /* 0x0000001733338224 */ /* 0x000fe200078e020e */
[----:B------:R-:W-:Y:S04]  /*3610*/  BSSY B1, `(.L_x_93) ;  /* 0x0000006000017945 */ /* 0x000fe80003800000 */
[----:B------:R0:W-:Y:S01]  /*3620*/  @!P0 STG.E.U8 desc[UR38][R4.64+0x31], R51 ;  /* 0x0000313304008986 */ /* 0x0001e2000c101126 */
[----:B------:R-:W-:Y:S05]  /*3630*/  @P5 BRA `(.L_x_94) ;  /* 0x00000000000c5947 */ /* 0x000fea0003800000 */
[----:B------:R-:W1:Y:S02]  /*3640*/  LDG.E.U8 R66, desc[UR38][R8.64+0x38] ;  /* 0x0000382608427981 */ /* 0x000e64000c1e1100 */
[----:B-1----:R-:W-:-:S05]  /*3650*/  PRMT R3, R66, 0x8880, RZ ;  /* 0x0000888042037816 */ /* 0x002fca00000000ff */
[----:B------:R-:W-:-:S07]  /*3660*/  IMAD R14, R3, R58, RZ ;  /* 0x0000003a030e7224 */ /* 0x000fce00078e02ff */
.L_x_94:
[----:B------:R-:W-:Y:S05]  /*3670*/  BSYNC B1 ;  /* 0x0000000000017941 */ /* 0x000fea0003800000 */
.L_x_93:
[----:B-1----:R-:W-:Y:S01]  /*3680*/  @!P5 IMAD R3, R52, R23, R14 ;  /* 0x000000173403d224 */ /* 0x002fe200078e020e */
[----:B------:R-:W-:Y:S04]  /*3690*/  BSSY B1, `(.L_x_95) ;  /* 0x0000006000017945 */ /* 0x000fe80003800000 */
[----:B------:R1:W-:Y:S01]  /*36a0*/  @!P5 STG.E.U8 desc[UR38][R6.64+0x38], R3 ;  /* 0x000038030600d986 */ /* 0x0003e2000c101126 */
[----:B------:R-:W-:Y:S05]  /*36b0*/  @P4 BRA `(.L_x_96) ;  /* 0x00000000000c4947 */ /* 0x000fea0003800000 */
[----:B------:R-:W1:Y:S02]  /*36c0*/  LDG.E.U8 R66, desc[UR38][R8.64+0x39] ;  /* 0x0000392608427981 */ /* 0x000e64000c1e1100 */
[----:B-1----:R-:W-:-:S05]  /*36d0*/  PRMT R3, R66, 0x8880, RZ ;  /* 0x0000888042037816 */ /* 0x002fca00000000ff */
[----:B------:R-:W-:-:S07]  /*36e0*/  IMAD R14, R3, R58, RZ ;  /* 0x0000003a030e7224 */ /* 0x000fce00078e02ff */
.L_x_96:
[----:B------:R-:W-:Y:S05]  /*36f0*/  BSYNC B1 ;  /* 0x0000000000017941 */ /* 0x000fea0003800000 */
.L_x_95:
[----:B------:R-:W-:Y:S01]  /*3700*/  @!P4 IMAD R53, R53, R23, R14 ;  /* 0x000000173535c224 */ /* 0x000fe200078e020e */
[----:B------:R-:W-:Y:S04]  /*3710*/  BSSY B1, `(.L_x_97) ;  /* 0x0000006000017945 */ /* 0x000fe80003800000 */
[----:B------:R0:W-:Y:S01]  /*3720*/  @!P4 STG.E.U8 desc[UR38][R6.64+0x39], R53 ;  /* 0x000039350600c986 */ /* 0x0001e2000c101126 */
[----:B------:R-:W-:Y:S05]  /*3730*/  @P3 BRA `(.L_x_98) ;  /* 0x00000000000c3947 */ /* 0x000fea0003800000 */
[----:B------:R-:W1:Y:S02]  /*3740*/  LDG.E.U8 R66, desc[UR38][R10.64+0x38] ;  /* 0x000038260a427981 */ /* 0x000e64000c1e1100 */
[----:B-1----:R-:W-:-:S05]  /*3750*/  PRMT R3, R66, 0x8880, RZ ;  /* 0x0000888042037816 */ /* 0x002fca00000000ff */
[----:B------:R-:W-:-:S07]  /*3760*/  IMAD R14, R3, R58, RZ ;  /* 0x0000003a030e7224 */ /* 0x000fce00078e02ff */
.L_x_98:
[----:B------:R-:W-:Y:S05]  /*3770*/  BSYNC B1 ;  /* 0x0000000000017941 */ /* 0x000fea0003800000 */
.L_x_97:
[----:B-1----:R-:W-:Y:S01]  /*3780*/  @!P3 IMAD R3, R54, R23, R14 ;  /* 0x000000173603b224 */ /* 0x002fe200078e020e */
[----:B------:R-:W-:Y:S01]  /*3790*/  ISETP.LT.OR P1, PT, R72, 0x9, !P1 ;  /* 0x000000094800780c */ /* 0x000fe20004f21670 */
[----:B------:R-:W-:Y:S03]  /*37a0*/  BSSY B1, `(.L_x_99) ;  /* 0x0000006000017945 */ /* 0x000fe60003800000 */
[----:B------:R1:W-:Y:S09]  /*37b0*/  @!P3 STG.E.U8 desc[UR38][R4.64+0x38], R3 ;  /* 0x000038030400b986 */ /* 0x0003f2000c101126 */
[----:B------:R-:W-:Y:S05]  /*37c0*/  @P1 BRA `(.L_x_100) ;  /* 0x00000000000c1947 */ /* 0x000fea0003800000 */
[----:B------:R-:W1:Y:S02]  /*37d0*/  LDG.E.U8 R66, desc[UR38][R10.64+0x39] ;  /* 0x000039260a427981 */ /* 0x000e64000c1e1100 */
[----:B-1----:R-:W-:-:S05]  /*37e0*/  PRMT R3, R66, 0x8880, RZ ;  /* 0x0000888042037816 */ /* 0x002fca00000000ff */
[----:B------:R-:W-:-:S07]  /*37f0*/  IMAD R14, R3, R58, RZ ;  /* 0x0000003a030e7224 */ /* 0x000fce00078e02ff */
.L_x_100:
[----:B------:R-:W-:Y:S05]  /*3800*/  BSYNC B1 ;  /* 0x0000000000017941 */ /* 0x000fea0003800000 */
.L_x_99:
[----:B------:R-:W-:Y:S01]  /*3810*/  IMAD R55, R55, R23, R14 ;  /* 0x0000001737377224 */ /* 0x000fe200078e020e */
[----:B------:R-:W-:Y:S06]  /*3820*/  @P1 BRA `(.L_x_101) ;  /* 0x0000000400c81947 */ /* 0x000fec0003800000 */
[----:B------:R0:W-:Y:S01]  /*3830*/  STG.E.U8 desc[UR38][R4.64+0x39], R55 ;  /* 0x0000393704007986 */ /* 0x0001e2000c101126 */
[----:B------:R-:W-:Y:S05]  /*3840*/  BRA `(.L_x_101) ;  /* 0x0000000400c07947 */ /* 0x000fea0003800000 */
.L_x_36:
[C---:B------:R-:W-:Y:S02]  /*3850*/  ISETP.GE.AND P1, PT, R73.reuse, 0x1, PT ;  /* 0x000000014900780c */ /* 0x040fe40003f26270 */
[----:B------:R-:W-:Y:S02]  /*3860*/  ISETP.GE.AND P0, PT, R73, 0x2, PT ;  /* 0x000000024900780c */ /* 0x000fe40003f06270 */
[C---:B------:R-:W-:Y:S02]  /*3870*/  ISETP.LT.OR P4, PT, R72.reuse, 0x1, !P1 ;  /* 0x000000014800780c */ /* 0x040fe40004f81670 */
[C---:B------:R-:W-:Y:S02]  /*3880*/  ISETP.LT.OR P5, PT, R72.reuse, 0x1, !P0 ;  /* 0x000000014800780c */ /* 0x040fe400047a1670 */
[C---:B------:R-:W-:Y:S02]  /*3890*/  ISETP.LT.OR P1, PT, R72.reuse, 0x9, !P1 ;  /* 0x000000094800780c */ /* 0x040fe40004f21670 */
[----:B------:R-:W-:-:S02]  /*38a0*/  ISETP.LT.OR P0, PT, R72, 0x9, !P0 ;  /* 0x000000094800780c */ /* 0x000fc40004701670 */
[C---:B------:R-:W-:Y:S02]  /*38b0*/  ISETP.GE.AND P3, PT, R73.reuse, 0x9, PT ;  /* 0x000000094900780c */ /* 0x040fe40003f66270 */
[----:B------:R-:W-:-:S03]  /*38c0*/  ISETP.GE.AND P2, PT, R73, 0xa, PT ;  /* 0x0000000a4900780c */ /* 0x000fc60003f46270 */
[-C--:B------:R-:W-:Y:S02]  /*38d0*/  @!P4 IMAD R3, R24, R23.reuse, RZ ;  /* 0x000000171803c224 */ /* 0x080fe400078e02ff */
[-C--:B------:R-:W-:Y:S02]  /*38e0*/  @!P5 IMAD R25, R25, R23.reuse, RZ ;  /* 0x000000171919d224 */ /* 0x080fe400078e02ff */
[-C--:B------:R-:W-:Y:S01]  /*38f0*/  @!P1 IMAD R9, R26, R23.reuse, RZ ;  /* 0x000000171a099224 */ /* 0x080fe200078e02ff */
[----:B------:R0:W-:Y:S01]  /*3900*/  @!P4 STG.E.U8 desc[UR38][R6.64], R3 ;  /* 0x000000030600c986 */ /* 0x0001e2000c101126 */
[C---:B------:R-:W-:Y:S01]  /*3910*/  ISETP.LT.OR P4, PT, R72.reuse, 0x1, !P3 ;  /* 0x000000014800780c */ /* 0x040fe20005f81670 */
[----:B------:R-:W-:Y:S02]  /*3920*/  @!P0 IMAD R27, R27, R23, RZ ;  /* 0x000000171b1b8224 */ /* 0x000fe400078e02ff */
[----:B------:R-:W-:Y:S01]  /*3930*/  @!P5 STG.E.U8 desc[UR38][R6.64+0x1], R25 ;  /* 0x000001190600d986 */ /* 0x000fe2000c101126 */
[----:B------:R-:W-:-:S02]  /*3940*/  ISETP.LT.OR P5, PT, R72, 0x1, !P2 ;  /* 0x000000014800780c */ /* 0x000fc400057a1670 */
[C---:B------:R-:W-:Y:S01]  /*3950*/  ISETP.LT.OR P2, PT, R72.reuse, 0x9, !P2 ;  /* 0x000000094800780c */ /* 0x040fe20005741670 */
[----:B------:R1:W-:Y:S01]  /*3960*/  @!P1 STG.E.U8 desc[UR38][R4.64], R9 ;  /* 0x0000000904009986 */ /* 0x0003e2000c101126 */
[----:B------:R-:W-:Y:S02]  /*3970*/  ISETP.LT.OR P1, PT, R72, 0x9, !P3 ;  /* 0x000000094800780c */ /* 0x000fe40005f21670 */
[C---:B------:R-:W-:Y:S01]  /*3980*/  ISETP.GE.AND P3, PT, R73.reuse, 0x11, PT ;  /* 0x000000114900780c */ /* 0x040fe20003f66270 */
[----:B------:R-:W-:Y:S01]  /*3990*/  @!P0 STG.E.U8 desc[UR38][R4.64+0x1], R27 ;  /* 0x0000011b04008986 */ /* 0x000fe2000c101126 */
[----:B------:R-:W-:Y:S01]  /*39a0*/  ISETP.GE.AND P0, PT, R73, 0x12, PT ;  /* 0x000000124900780c */ /* 0x000fe20003f06270 */
[----:B------:R-:W-:-:S04]  /*39b0*/  @!P4 IMAD R11, R28, R23, RZ ;  /* 0x000000171c0bc224 */ /* 0x000fc800078e02ff */
[-C--:B------:R-:W-:Y:S01]  /*39c0*/  @!P5 IMAD R29, R29, R23.reuse, RZ ;  /* 0x000000171d1dd224 */ /* 0x080fe200078e02ff */
[----:B------:R-:W-:Y:S01]  /*39d0*/  @!P4 STG.E.U8 desc[UR38][R6.64+0x8], R11 ;  /* 0x0000080b0600c986 */ /* 0x000fe2000c101126 */
[C---:B------:R-:W-:Y:S01]  /*39e0*/  ISETP.LT.OR P4, PT, R72.reuse, 0x1, !P3 ;  /* 0x000000014800780c */ /* 0x040fe20005f81670 */
[-C--:B------:R-:W-:Y:S02]  /*39f0*/  @!P2 IMAD R31, R31, R23.reuse, RZ ;  /* 0x000000171f1fa224 */ /* 0x080fe400078e02ff */
[----:B------:R-:W-:Y:S01]  /*3a00*/  @!P5 STG.E.U8 desc[UR38][R6.64+0x9], R29 ;  /* 0x0000091d0600d986 */ /* 0x000fe2000c101126 */
[----:B------:R-:W-:Y:S01]  /*3a10*/  ISETP.LT.OR P5, PT, R72, 0x1, !P0 ;  /* 0x000000014800780c */ /* 0x000fe200047a1670 */
[----:B0-----:R-:W-:Y:S01]  /*3a20*/  @!P1 IMAD R3, R30, R23, RZ ;  /* 0x000000171e039224 */ /* 0x001fe200078e02ff */
[----:B------:R-:W-:Y:S01]  /*3a30*/  ISETP.LT.OR P0, PT, R72, 0x9, !P0 ;  /* 0x000000094800780c */ /* 0x000fe20004701670 */
[----:B------:R-:W-:Y:S01]  /*3a40*/  @!P2 STG.E.U8 desc[UR38][R4.64+0x9], R31 ;  /* 0x0000091f0400a986 */ /* 0x000fe2000c101126 */
[----:B------:R-:W-:-:S03]  /*3a50*/  ISETP.GE.AND P2, PT, R73, 0x19, PT ;  /* 0x000000194900780c */ /* 0x000fc60003f46270 */
[----:B------:R0:W-:Y:S01]  /*3a60*/  @!P1 STG.E.U8 desc[UR38][R4.64+0x8], R3 ;  /* 0x0000080304009986 */ /* 0x0001e2000c101126 */
[----:B------:R-:W-:Y:S01]  /*3a70*/  ISETP.LT.OR P1, PT, R72, 0x9, !P3 ;  /* 0x000000094800780c */ /* 0x000fe20005f21670 */
[----:B-1----:R-:W-:Y:S01]  /*3a80*/  @!P4 IMAD R9, R32, R23, RZ ;  /* 0x000000172009c224 */ /* 0x002fe200078e02ff */
[----:B------:R-:W-:-:S03]  /*3a90*/  ISETP.GE.AND P3, PT, R73, 0x1a, PT ;  /* 0x0000001a4900780c */ /* 0x000fc60003f66270 */
[-C--:B------:R-:W-:Y:S01]  /*3aa0*/  @!P5 IMAD R33, R33, R23.reuse, RZ ;  /* 0x000000172121d224 */ /* 0x080fe200078e02ff */
[----:B------:R-:W-:Y:S01]  /*3ab0*/  @!P4 STG.E.U8 desc[UR38][R6.64+0x10], R9 ;  /* 0x000010090600c986 */ /* 0x000fe2000c101126 */
[C---:B------:R-:W-:Y:S01]  /*3ac0*/  ISETP.LT.OR P4, PT, R72.reuse, 0x1, !P3 ;  /* 0x000000014800780c */ /* 0x040fe20005f81670 */
[-C--:B------:R-:W-:Y:S01]  /*3ad0*/  @!P0 IMAD R35, R35, R23.reuse, RZ ;  /* 0x0000001723238224 */ /* 0x080fe200078e02ff */
[C---:B------:R-:W-:Y:S01]  /*3ae0*/  ISETP.LT.OR P3, PT, R72.reuse, 0x9, !P3 ;  /* 0x000000094800780c */ /* 0x040fe20005f61670 */
[----:B------:R-:W-:Y:S01]  /*3af0*/  @!P5 STG.E.U8 desc[UR38][R6.64+0x11], R33 ;  /* 0x000011210600d986 */ /* 0x000fe2000c101126 */
[----:B------:R-:W-:Y:S02]  /*3b00*/  ISETP.LT.OR P5, PT, R72, 0x1, !P2 ;  /* 0x000000014800780c */ /* 0x000fe400057a1670 */
[----:B0-----:R-:W-:Y:S01]  /*3b10*/  @!P1 IMAD R3, R34, R23, RZ ;  /* 0x0000001722039224 */ /* 0x001fe200078e02ff */
[----:B------:R-:W-:Y:S01]  /*3b20*/  @!P0 STG.E.U8 desc[UR38][R4.64+0x11], R35 ;  /* 0x0000112304008986 */ /* 0x000fe2000c101126 */
[----:B------:R-:W-:-:S02]  /*3b30*/  ISETP.LT.OR P2, PT, R72, 0x9, !P2 ;  /* 0x000000094800780c */ /* 0x000fc40005741670 */
[C---:B------:R-:W-:Y:S01]  /*3b40*/  ISETP.GE.AND P0, PT, R73.reuse, 0x21, PT ;  /* 0x000000214900780c */ /* 0x040fe20003f06270 */
[----:B------:R0:W-:Y:S01]  /*3b50*/  @!P1 STG.E.U8 desc[UR38][R4.64+0x10], R3 ;  /* 0x0000100304009986 */ /* 0x0001e2000c101126 */
[----:B------:R-:W-:Y:S01]  /*3b60*/  ISETP.GE.AND P1, PT, R73, 0x22, PT ;  /* 0x000000224900780c */ /* 0x000fe20003f26270 */
[-C--:B------:R-:W-:Y:S02]  /*3b70*/  @!P4 IMAD R37, R37, R23.reuse, RZ ;  /* 0x000000172525c224 */ /* 0x080fe400078e02ff */
[-C--:B------:R-:W-:Y:S02]  /*3b80*/  @!P3 IMAD R39, R39, R23.reuse, RZ ;  /* 0x000000172727b224 */ /* 0x080fe400078e02ff */
[-C--:B------:R-:W-:Y:S01]  /*3b90*/  @!P5 IMAD R11, R36, R23.reuse, RZ ;  /* 0x00000017240bd224 */ /* 0x080fe200078e02ff */
[----:B------:R-:W-:Y:S01]  /*3ba0*/  @!P4 STG.E.U8 desc[UR38][R6.64+0x19], R37 ;  /* 0x000019250600c986 */ /* 0x000fe2000c101126 */
[C---:B------:R-:W-:Y:S02]  /*3bb0*/  ISETP.LT.OR P4, PT, R72.reuse, 0x1, !P0 ;  /* 0x000000014800780c */ /* 0x040fe40004781670 */
[C---:B------:R-:W-:Y:S01]  /*3bc0*/  ISETP.LT.OR P0, PT, R72.reuse, 0x9, !P0 ;  /* 0x000000094800780c */ /* 0x040fe20004701670 */
[----:B------:R-:W-:Y:S01]  /*3bd0*/  @!P5 STG.E.U8 desc[UR38][R6.64+0x18], R11 ;  /* 0x0000180b0600d986 */ /* 0x000fe2000c101126 */
[----:B------:R-:W-:Y:S01]  /*3be0*/  ISETP.LT.OR P5, PT, R72, 0x1, !P1 ;  /* 0x000000014800780c */ /* 0x000fe20004fa1670 */
[----:B0-----:R-:W-:Y:S01]  /*3bf0*/  @!P2 IMAD R3, R38, R23, RZ ;  /* 0x000000172603a224 */ /* 0x001fe200078e02ff */
[----:B------:R-:W-:Y:S01]  /*3c00*/  ISETP.LT.OR P1, PT, R72, 0x9, !P1 ;  /* 0x000000094800780c */ /* 0x000fe20004f21670 */
[----:B------:R-:W-:Y:S01]  /*3c10*/  @!P3 STG.E.U8 desc[UR38][R4.64+0x19], R39 ;  /* 0x000019270400b986 */ /* 0x000fe2000c101126 */
[----:B------:R-:W-:-:S03]  /*3c20*/  ISETP.GE.AND P3, PT, R73, 0x29, PT ;  /* 0x000000294900780c */ /* 0x000fc60003f66270 */
[----:B------:R0:W-:Y:S01]  /*3c30*/  @!P2 STG.E.U8 desc[UR38][R4.64+0x18], R3 ;  /* 0x000018030400a986 */ /* 0x0001e2000c101126 */
[----:B------:R-:W-:Y:S01]  /*3c40*/  ISETP.GE.AND P2, PT, R73, 0x2a, PT ;  /* 0x0000002a4900780c */ /* 0x000fe20003f46270 */
[----:B------:R-:W-:-:S04]  /*3c50*/  @!P4 IMAD R9, R40, R23, RZ ;  /* 0x000000172809c224 */ /* 0x000fc800078e02ff */
[-C--:B------:R-:W-:Y:S01]  /*3c60*/  @!P5 IMAD R41, R41, R23.reuse, RZ ;  /* 0x000000172929d224 */ /* 0x080fe200078e02ff */
[----:B------:R-:W-:Y:S01]  /*3c70*/  @!P4 STG.E.U8 desc[UR38][R6.64+0x20], R9 ;  /* 0x000020090600c986 */ /* 0x000fe2000c101126 */
[C---:B------:R-:W-:Y:S01]  /*3c80*/  ISETP.LT.OR P4, PT, R72.reuse, 0x1, !P3 ;  /* 0x000000014800780c */ /* 0x040fe20005f81670 */
[-C--:B------:R-:W-:Y:S01]  /*3c90*/  @!P1 IMAD R43, R43, R23.reuse, RZ ;  /* 0x000000172b2b9224 */ /* 0x080fe200078e02ff */
        /* <DEDUP_REMOVED lines=25> */
[----:B------:R1:W-:Y:S01]  /*3e30*/  @!P4 STG.E.U8 desc[UR38][R6.64+0x30], R9 ;  /* 0x000030090600c986 */ /* 0x0003e2000c101126 */
[C---:B------:R-:W-:Y:S01]  /*3e40*/  ISETP.LT.OR P4, PT, R72.reuse, 0x1, !P2 ;  /* 0x000000014800780c */ /* 0x040fe20005781670 */
[-C--:B------:R-:W-:Y:S01]  /*3e50*/  @!P0 IMAD R51, R51, R23.reuse, RZ ;  /* 0x0000001733338224 */ /* 0x080fe200078e02ff */
[C---:B------:R-:W-:Y:S01]  /*3e60*/  ISETP.LT.OR P2, PT, R72.reuse, 0x9, !P2 ;  /* 0x000000094800780c */ /* 0x040fe20005741670 */
[----:B------:R2:W-:Y:S01]  /*3e70*/  @!P5 STG.E.U8 desc[UR38][R6.64+0x31], R49 ;  /* 0x000031310600d986 */ /* 0x0005e2000c101126 */
[----:B------:R-:W-:Y:S01]  /*3e80*/  ISETP.LT.OR P5, PT, R72, 0x1, !P3 ;  /* 0x000000014800780c */ /* 0x000fe20005fa1670 */
[-C--:B0-----:R-:W-:Y:S01]  /*3e90*/  @!P1 IMAD R3, R50, R23.reuse, RZ ;  /* 0x0000001732039224 */ /* 0x081fe200078e02ff */
[----:B------:R-:W-:Y:S01]  /*3ea0*/  ISETP.LT.OR P3, PT, R72, 0x9, !P3 ;  /* 0x000000094800780c */ /* 0x000fe20005f61670 */
[----:B------:R2:W-:Y:S04]  /*3eb0*/  @!P0 STG.E.U8 desc[UR38][R4.64+0x31], R51 ;  /* 0x0000313304008986 */ /* 0x0005e8000c101126 */
[----:B------:R2:W-:Y:S02]  /*3ec0*/  @!P1 STG.E.U8 desc[UR38][R4.64+0x30], R3 ;  /* 0x0000300304009986 */ /* 0x0005e4000c101126 */
[----:B------:R-:W-:-:S02]  /*3ed0*/  @!P4 IMAD R11, R52, R23, RZ ;  /* 0x00000017340bc224 */ /* 0x000fc400078e02ff */
[-C--:B-1----:R-:W-:Y:S02]  /*3ee0*/  @!P2 IMAD R9, R54, R23.reuse, RZ ;  /* 0x000000173609a224 */ /* 0x082fe400078e02ff */
[-C--:B------:R-:W-:Y:S01]  /*3ef0*/  @!P5 IMAD R53, R53, R23.reuse, RZ ;  /* 0x000000173535d224 */ /* 0x080fe200078e02ff */
[----:B------:R2:W-:Y:S01]  /*3f00*/  @!P4 STG.E.U8 desc[UR38][R6.64+0x38], R11 ;  /* 0x0000380b0600c986 */ /* 0x0005e2000c101126 */
[----:B------:R-:W-:-:S03]  /*3f10*/  @!P3 IMAD R55, R55, R23, RZ ;  /* 0x000000173737b224 */ /* 0x000fc600078e02ff */
[----:B------:R2:W-:Y:S04]  /*3f20*/  @!P5 STG.E.U8 desc[UR38][R6.64+0x39], R53 ;  /* 0x000039350600d986 */ /* 0x0005e8000c101126 */
[----:B------:R2:W-:Y:S04]  /*3f30*/  @!P2 STG.E.U8 desc[UR38][R4.64+0x38], R9 ;  /* 0x000038090400a986 */ /* 0x0005e8000c101126 */
[----:B------:R2:W-:Y:S02]  /*3f40*/  @!P3 STG.E.U8 desc[UR38][R4.64+0x39], R55 ;  /* 0x000039370400b986 */ /* 0x0005e4000c101126 */
.L_x_101:
[----:B------:R-:W-:Y:S05]  /*3f50*/  BSYNC B0 ;  /* 0x0000000000007941 */ /* 0x000fea0003800000 */
.L_x_35:
[----:B------:R-:W-:Y:S01]  /*3f60*/  IADD3 R16, P0, R16, UR36, RZ ;  /* 0x0000002410107c10 */ /* 0x000fe2000ff1e0ff */
[----:B------:R-:W-:Y:S01]  /*3f70*/  ULDC.64 UR4, c[0x0][0x650] ;  /* 0x0001940000047ab9 */ /* 0x000fe20000000a00 */
[----:B-12---:R-:W-:Y:S01]  /*3f80*/  PRMT R3, RZ, 0x7610, R3 ;  /* 0x00007610ff037816 */ /* 0x006fe20000000003 */
[----:B------:R-:W-:Y:S01]  /*3f90*/  IMAD.MOV.U32 R68, RZ, RZ, -0x1 ;  /* 0xffffffffff447424 */ /* 0x000fe200078e00ff */
[----:B------:R-:W-:Y:S01]  /*3fa0*/  IADD3.X R17, R17, UR42, RZ, P0, !PT ;  /* 0x0000002a11117c10 */ /* 0x000fe200087fe4ff */
[----:B------:R-:W-:Y:S01]  /*3fb0*/  IMAD.MOV.U32 R67, RZ, RZ, -0x1 ;  /* 0xffffffffff437424 */ /* 0x000fe200078e00ff */
[----:B------:R-:W-:-:S04]  /*3fc0*/  ISETP.GE.U32.AND P0, PT, R16, UR4, PT ;  /* 0x0000000410007c0c */ /* 0x000fc8000bf06070 */
[----:B------:R-:W-:-:S13]  /*3fd0*/  ISETP.GE.U32.AND.EX P0, PT, R17, UR5, PT, P0 ;  /* 0x0000000511007c0c */ /* 0x000fda000bf06100 */
[----:B------:R-:W-:Y:S05]  /*3fe0*/  @P0 BRA `(.L_x_102) ;  /* 0x00000004004c0947 */ /* 0x000fea0003800000 */
[----:B------:R-:W1:Y:S01]  /*3ff0*/  LDC.64 R10, c[0x0][0x628] ;  /* 0x00018a00ff0a7b82 */ /* 0x000e620000000a00 */
[----:B------:R-:W2:Y:S01]  /*4000*/  S2R R12, SR_CTAID.X ;  /* 0x00000000000c7919 */ /* 0x000ea20000002500 */
[----:B0-----:R-:W-:Y:S02]  /*4010*/  IMAD.MOV.U32 R8, RZ, RZ, R16 ;  /* 0x000000ffff087224 */ /* 0x001fe400078e0010 */
[----:B------:R-:W-:Y:S01]  /*4020*/  IMAD.MOV.U32 R9, RZ, RZ, R17 ;  /* 0x000000ffff097224 */ /* 0x000fe200078e0011 */
[----:B------:R-:W0:Y:S03]  /*4030*/  S2R R20, SR_CTAID.Y ;  /* 0x0000000000147919 */ /* 0x000e260000002600 */
[----:B------:R-:W0:Y:S08]  /*4040*/  LDC R0, c[0x0][0x630] ;  /* 0x00018c00ff007b82 */ /* 0x000e300000000800 */
[----:B------:R-:W0:Y:S01]  /*4050*/  LDC.64 R14, c[0x0][0x620] ;  /* 0x00018800ff0e7b82 */ /* 0x000e220000000a00 */
[----:B-1----:R-:W-:-:S04]  /*4060*/  ISETP.NE.U32.AND P0, PT, R10, RZ, PT ;  /* 0x000000ff0a00720c */ /* 0x002fc80003f05070 */
[----:B------:R-:W-:-:S13]  /*4070*/  ISETP.NE.AND.EX P0, PT, R11, RZ, PT, P0 ;  /* 0x000000ff0b00720c */ /* 0x000fda0003f05300 */
[----:B0-2---:R-:W-:Y:S05]  /*4080*/  @!P0 BRA `(.L_x_103) ;  /* 0x0000000000288947 */ /* 0x005fea0003800000 */
[----:B------:R-:W0:Y:S02]  /*4090*/  LDC R3, c[0x0][0x634] ;  /* 0x00018d00ff037b82 */ /* 0x000e240000000800 */
[----:B0-----:R-:W-:-:S05]  /*40a0*/  IADD3 R3, P0, R16, R3, RZ ;  /* 0x0000000310037210 */ /* 0x001fca0007f1e0ff */
[----:B------:R-:W-:-:S04]  /*40b0*/  IMAD.X R13, RZ, RZ, R17, P0 ;  /* 0x000000ffff0d7224 */ /* 0x000fc800000e0611 */
[----:B---3--:R-:W-:-:S04]  /*40c0*/  IMAD.WIDE.U32 R4, R13, R10, RZ ;  /* 0x0000000a0d047225 */ /* 0x008fc800078e00ff */
[----:B----4-:R-:W-:-:S04]  /*40d0*/  IMAD.WIDE.U32 R6, P0, R3, R11, R4 ;  /* 0x0000000b03067225 */ /* 0x010fc80007800004 */
[----:B------:R-:W-:-:S04]  /*40e0*/  IMAD.WIDE.U32 R4, R3, R10, RZ ;  /* 0x0000000a03047225 */ /* 0x000fc800078e00ff */
[----:B------:R-:W-:Y:S01]  /*40f0*/  IMAD.X R9, RZ, RZ, RZ, P0 ;  /* 0x000000ffff097224 */ /* 0x000fe200000e06ff */
[----:B------:R-:W-:Y:S01]  /*4100*/  IADD3 RZ, P0, R5, R6, RZ ;  /* 0x0000000605ff7210 */ /* 0x000fe20007f1e0ff */
[----:B------:R-:W-:-:S04]  /*4110*/  IMAD.MOV.U32 R8, RZ, RZ, R7 ;  /* 0x000000ffff087224 */ /* 0x000fc800078e0007 */
[----:B------:R-:W-:-:S08]  /*4120*/  IMAD.WIDE.U32.X R8, R13, R11, R8, P0 ;  /* 0x0000000b0d087225 */ /* 0x000fd000000e0408 */
.L_x_103:
[-CC-:B------:R-:W-:Y:S01]  /*4130*/  SHF.R.U64 R67, R8, R0.reuse, R9.reuse ;  /* 0x0000000008437219 */ /* 0x180fe20000001209 */
[----:B---3--:R-:W0:Y:S01]  /*4140*/  LDC.64 R26, c[0x0][0x640] ;  /* 0x00019000ff1a7b82 */ /* 0x008e220000000a00 */
[----:B------:R-:W-:Y:S01]  /*4150*/  SHF.R.U32.HI R0, RZ, R0, R9 ;  /* 0x00000000ff007219 */ /* 0x000fe20000011609 */
[----:B------:R-:W-:Y:S01]  /*4160*/  ULDC UR4, c[0x0][0x150] ;  /* 0x0000540000047ab9 */ /* 0x000fe20000000800 */
[----:B------:R-:W-:Y:S02]  /*4170*/  IADD3 R3, P0, RZ, -R67, RZ ;  /* 0x80000043ff037210 */ /* 0x000fe40007f1e0ff */
[----:B----4-:R-:W-:-:S03]  /*4180*/  I2FP.F32.U32 R7, R12 ;  /* 0x0000000c00077245 */ /* 0x010fc60000201000 */
[----:B------:R-:W1:Y:S01]  /*4190*/  LDC R6, c[0x0][0x618] ;  /* 0x00018600ff067b82 */ /* 0x000e620000000800 */
[----:B------:R-:W-:Y:S02]  /*41a0*/  IMAD.X R5, RZ, RZ, ~R0, P0 ;  /* 0x000000ffff057224 */ /* 0x000fe400000e0e00 */
[----:B------:R-:W-:Y:S01]  /*41b0*/  FMUL R7, R7, UR4 ;  /* 0x0000000407077c20 */ /* 0x000fe20008400000 */
[----:B------:R-:W-:Y:S01]  /*41c0*/  ULDC UR4, c[0x0][0x154] ;  /* 0x0000550000047ab9 */ /* 0x000fe20000000800 */
[-C--:B------:R-:W-:Y:S02]  /*41d0*/  IMAD R0, R5, R14.reuse, RZ ;  /* 0x0000000e05007224 */ /* 0x080fe400078e02ff */
[C---:B------:R-:W-:Y:S01]  /*41e0*/  IMAD.WIDE.U32 R4, R3.reuse, R14, R16 ;  /* 0x0000000e03047225 */ /* 0x040fe200078e0010 */
[----:B------:R-:W2:Y:S01]  /*41f0*/  LDC R8, c[0x0][0x608] ;  /* 0x00018200ff087b82 */ /* 0x000ea20000000800 */
[----:B------:R-:W3:Y:S02]  /*4200*/  F2I.U32.TRUNC.NTZ R7, R7 ;  /* 0x0000000700077305 */ /* 0x000ee4000020f000 */
[----:B------:R-:W-:Y:S01]  /*4210*/  IMAD R3, R3, R15, R0 ;  /* 0x0000000f03037224 */ /* 0x000fe200078e0200 */
[----:B------:R-:W-:-:S03]  /*4220*/  I2FP.F32.U32 R0, R20 ;  /* 0x0000001400007245 */ /* 0x000fc60000201000 */
[----:B------:R-:W-:Y:S01]  /*4230*/  IMAD.IADD R3, R5, 0x1, R3 ;  /* 0x0000000105037824 */ /* 0x000fe200078e0203 */
[----:B------:R-:W4:Y:S01]  /*4240*/  LDC R11, c[0x0][0x658] ;  /* 0x00019600ff0b7b82 */ /* 0x000f220000000800 */
[----:B0-----:R-:W-:-:S04]  /*4250*/  ISETP.NE.U32.AND P0, PT, R26, RZ, PT ;  /* 0x000000ff1a00720c */ /* 0x001fc80003f05070 */
[----:B------:R-:W-:-:S03]  /*4260*/  ISETP.NE.AND.EX P0, PT, R27, RZ, PT, P0 ;  /* 0x000000ff1b00720c */ /* 0x000fc60003f05300 */
[----:B------:R-:W0:Y:S01]  /*4270*/  LDC R9, c[0x0][0x144] ;  /* 0x00005100ff097b82 */ /* 0x000e220000000800 */
[-C--:B-1----:R-:W-:Y:S01]  /*4280*/  SHF.R.U64 R10, R4, R6.reuse, R3 ;  /* 0x00000006040a7219 */ /* 0x082fe20000001203 */
[----:B---3--:R-:W-:Y:S01]  /*4290*/  IMAD.MOV R7, RZ, RZ, -R7 ;  /* 0x000000ffff077224 */ /* 0x008fe200078e0a07 */
[----:B------:R-:W-:Y:S01]  /*42a0*/  SHF.R.U32.HI R3, RZ, R6, R3 ;  /* 0x00000006ff037219 */ /* 0x000fe20000011603 */
[----:B------:R-:W-:-:S04]  /*42b0*/  FMUL R6, R0, UR4 ;  /* 0x0000000400067c20 */ /* 0x000fc80008400000 */
[----:B------:R-:W1:Y:S01]  /*42c0*/  LDC R21, c[0x0][0x148] ;  /* 0x00005200ff157b82 */ /* 0x000e620000000800 */
[----:B------:R3:W0:Y:S01]  /*42d0*/  F2I.U32.TRUNC.NTZ R14, R6 ;  /* 0x00000006000e7305 */ /* 0x000622000020f000 */
[-CC-:B--2---:R-:W-:Y:S02]  /*42e0*/  SHF.R.U64 R13, R10, R8.reuse, R3.reuse ;  /* 0x000000080a0d7219 */ /* 0x184fe40000001203 */
[----:B------:R-:W-:-:S04]  /*42f0*/  SHF.R.U32.HI R0, RZ, R8, R3 ;  /* 0x00000008ff007219 */ /* 0x000fc80000011603 */
[----:B------:R-:W2:Y:S01]  /*4300*/  LDC R24, c[0x0][0x648] ;  /* 0x00019200ff187b82 */ /* 0x000ea20000000800 */
[-CC-:B----4-:R-:W-:Y:S02]  /*4310*/  SHF.R.U64 R15, R13, R11.reuse, R0.reuse ;  /* 0x0000000b0d0f7219 */ /* 0x190fe40000001200 */
[----:B------:R-:W-:-:S03]  /*4320*/  SHF.R.U32.HI R5, RZ, R11, R0 ;  /* 0x0000000bff057219 */ /* 0x000fc60000011600 */
[----:B------:R-:W-:Y:S02]  /*4330*/  IMAD.MOV.U32 R4, RZ, RZ, R15 ;  /* 0x000000ffff047224 */ /* 0x000fe400078e000f */
[----:B------:R-:W4:Y:S01]  /*4340*/  LDC R28, c[0x0][0x638] ;  /* 0x00018e00ff1c7b82 */ /* 0x000f220000000800 */
[----:B0-----:R-:W-:-:S07]  /*4350*/  IMAD R25, R9, R7, R12 ;  /* 0x0000000709197224 */ /* 0x001fce00078e020c */
[----:B------:R-:W0:Y:S08]  /*4360*/  LDC R29, c[0x0][0x610] ;  /* 0x00018400ff1d7b82 */ /* 0x000e300000000800 */
[----:B------:R-:W0:Y:S01]  /*4370*/  LDC R30, c[0x0][0x600] ;  /* 0x00018000ff1e7b82 */ /* 0x000e220000000800 */
[----:B-123--:R-:W-:Y:S05]  /*4380*/  @!P0 BRA `(.L_x_104) ;  /* 0x0000000000288947 */ /* 0x00efea0003800000 */
[----:B------:R-:W1:Y:S02]  /*4390*/  LDC R0, c[0x0][0x64c] ;  /* 0x00019300ff007b82 */ /* 0x000e640000000800 */
[----:B-1----:R-:W-:-:S05]  /*43a0*/  IADD3 R3, P0, R15, R0, RZ ;  /* 0x000000000f037210 */ /* 0x002fca0007f1e0ff */
        /* <DEDUP_REMOVED lines=8> */
.L_x_104:
[----:B------:R-:W-:Y:S01]  /*4430*/  ISETP.NE.AND P0, PT, R2, 0x1, PT ;  /* 0x000000010200780c */ /* 0x000fe20003f05270 */
[----:B------:R-:W-:Y:S01]  /*4440*/  IMAD.MOV R14, RZ, RZ, -R14 ;  /* 0x000000ffff0e7224 */ /* 0x000fe200078e0a0e */
[----:B------:R-:W-:Y:S02]  /*4450*/  SHF.R.U64 R0, R4, R24, R5 ;  /* 0x0000001804007219 */ /* 0x000fe40000001205 */
[----:B------:R-:W-:Y:S02]  /*4460*/  LOP3.LUT R3, R13, R64, RZ, 0xc0, !PT ;  /* 0x000000400d037212 */ /* 0x000fe400078ec0ff */
[----:B------:R-:W-:Y:S01]  /*4470*/  LOP3.LUT R10, R10, R63, RZ, 0xc0, !PT ;  /* 0x0000003f0a0a7212 */ /* 0x000fe200078ec0ff */
[----:B------:R-:W-:Y:S02]  /*4480*/  IMAD.MOV R4, RZ, RZ, -R0 ;  /* 0x000000ffff047224 */ /* 0x000fe400078e0a00 */
[----:B------:R-:W-:Y:S02]  /*4490*/  IMAD R0, R60, R0, R3 ;  /* 0x000000003c007224 */ /* 0x000fe400078e0203 */
[----:B----4-:R-:W-:-:S02]  /*44a0*/  IMAD R3, R4, R28, R15 ;  /* 0x0000001c04037224 */ /* 0x010fc400078e020f */
[----:B------:R-:W-:Y:S02]  /*44b0*/  @P0 IMAD R25, R21, R14, R20 ;  /* 0x0000000e15190224 */ /* 0x000fe400078e0214 */
[----:B0-----:R-:W-:Y:S02]  /*44c0*/  IMAD R5, R3, R30, R10 ;  /* 0x0000001e03057224 */ /* 0x001fe400078e020a */
[----:B------:R-:W-:Y:S02]  /*44d0*/  IMAD R0, R0, R29, R25 ;  /* 0x0000001d00007224 */ /* 0x000fe400078e0219 */
[----:B------:R-:W-:-:S03]  /*44e0*/  IMAD.MOV.U32 R4, RZ, RZ, 0x1 ;  /* 0x00000001ff047424 */ /* 0x000fc600078e00ff */
[----:B------:R-:W-:Y:S02]  /*44f0*/  SEL R68, R5, R0, !P0 ;  /* 0x0000000005447207 */ /* 0x000fe40004000000 */
[----:B------:R-:W-:Y:S02]  /*4500*/  PRMT R3, R4, 0x7610, R3 ;  /* 0x0000761004037816 */ /* 0x000fe40000000003 */
[----:B------:R-:W-:-:S07]  /*4510*/  SEL R0, R0, R5, !P0 ;  /* 0x0000000500007207 */ /* 0x000fce0004000000 */
.L_x_102:
[----:B------:R-:W-:Y:S01]  /*4520*/  UIMAD.WIDE.U32 UR4, UR41, -0x45306eb3, URZ ;  /* 0xbacf914d290478a5 */ /* 0x000fe2000f8e003f */
[----:B------:R-:W-:Y:S01]  /*4530*/  LOP3.LUT P0, RZ, R3, 0xff, RZ, 0xc0, !PT ;  /* 0x000000ff03ff7812 */ /* 0x000fe2000780c0ff */
[----:B------:R-:W-:Y:S02]  /*4540*/  IMAD.MOV.U32 R69, RZ, RZ, R0 ;  /* 0x000000ffff457224 */ /* 0x000fe400078e0000 */
[----:B------:R-:W-:-:S04]  /*4550*/  UIADD3 UR4, UR41, -UR5, URZ ;  /* 0x8000000529047290 */ /* 0x000fc8000fffe03f */
[----:B------:R-:W-:-:S04]  /*4560*/  ULEA.HI UR4, UR4, UR5, URZ, 0x1f ;  /* 0x0000000504047291 */ /* 0x000fc8000f8ff83f */
[----:B------:R-:W-:-:S04]  /*4570*/  USHF.R.U32.HI UR4, URZ, 0x5, UR4 ;  /* 0x000000053f047899 */ /* 0x000fc80008011604 */
[----:B------:R-:W-:Y:S01]  /*4580*/  UIMAD UR41, UR4, -0x25, UR41 ;  /* 0xffffffdb042978a4 */ /* 0x000fe2000f8e0229 */
[----:B------:R-:W-:Y:S11]  /*4590*/  @P0 BRA `(.L_x_105) ;  /* 0xffffffd000bc0947 */ /* 0x000ff6000383ffff */
[----:B------:R-:W-:Y:S05]  /*45a0*/  EXIT ;  /* 0x000000000000794d */ /* 0x000fea0003800000 */
.L_x_8:
        /* <DEDUP_REMOVED lines=26> */
.L_x_107:
[----:B------:R-:W0:Y:S01]  /*4750*/  LDC.64 R30, c[0x0][0x640] ;  /* 0x00019000ff1e7b82 */ /* 0x000e220000000a00 */
[-CC-:B------:R-:W-:Y:S01]  /*4760*/  SHF.R.U64 R22, R14, R8.reuse, R15.reuse ;  /* 0x000000080e167219 */ /* 0x180fe2000000120f */
[----:B------:R-:W-:Y:S01]  /*4770*/  IMAD.MOV.U32 R27, RZ, RZ, 0x1 ;  /* 0x00000001ff1b7424 */ /* 0x000fe200078e00ff */
[----:B------:R-:W-:Y:S02]  /*4780*/  SHF.R.U32.HI R7, RZ, R8, R15 ;  /* 0x00000008ff077219 */ /* 0x000fe4000001160f */
[----:B------:R-:W-:-:S03]  /*4790*/  IADD3 R13, P0, RZ, -R22, RZ ;  /* 0x80000016ff0d7210 */ /* 0x000fc60007f1e0ff */
[----:B------:R-:W1:Y:S02]  /*47a0*/  LDC R12, c[0x0][0x618] ;  /* 0x00018600ff0c7b82 */ /* 0x000e640000000800 */
[----:B------:R-:W-:Y:S02]  /*47b0*/  IMAD.X R7, RZ, RZ, ~R7, P0 ;  /* 0x000000ffff077224 */ /* 0x000fe400000e0e07 */
[----:B------:R-:W-:-:S04]  /*47c0*/  IMAD.WIDE.U32 R10, R13, R24, R16 ;  /* 0x000000180d0a7225 */ /* 0x000fc800078e0010 */
[----:B------:R-:W2:Y:S01]  /*47d0*/  LDC R14, c[0x0][0x608] ;  /* 0x00018200ff0e7b82 */ /* 0x000ea20000000800 */
[----:B------:R-:W-:-:S04]  /*47e0*/  IMAD R8, R7, R24, RZ ;  /* 0x0000001807087224 */ /* 0x000fc800078e02ff */
[----:B------:R-:W-:-:S03]  /*47f0*/  IMAD R7, R13, R25, R8 ;  /* 0x000000190d077224 */ /* 0x000fc600078e0208 */
[----:B------:R-:W3:Y:S01]  /*4800*/  LDC R28, c[0x0][0x658] ;  /* 0x00019600ff1c7b82 */ /* 0x000ee20000000800 */
[----:B------:R-:W-:Y:S01]  /*4810*/  IMAD.IADD R7, R11, 0x1, R7 ;  /* 0x000000010b077824 */ /* 0x000fe200078e0207 */
[----:B0-----:R-:W-:Y:S01]  /*4820*/  ISETP.NE.U32.AND P0, PT, R30, RZ, PT ;  /* 0x000000ff1e00720c */ /* 0x001fe20003f05070 */
[----:B------:R-:W-:-:S03]  /*4830*/  IMAD.MOV.U32 R11, RZ, RZ, -0x1 ;  /* 0xffffffffff0b7424 */ /* 0x000fc600078e00ff */
        /* <DEDUP_REMOVED lines=8> */
[-C--:B---3--:R-:W-:Y:S02]  /*48c0*/  SHF.L.U32 R10, R11, R28.reuse, RZ ;  /* 0x0000001c0b0a7219 */ /* 0x088fe400000006ff */
[--C-:B------:R-:W-:Y:S02]  /*48d0*/  SHF.R.U64 R26, R24, R28, R7.reuse ;  /* 0x0000001c181a7219 */ /* 0x100fe40000001207 */
[----:B------:R-:W-:Y:S02]  /*48e0*/  LOP3.LUT R29, RZ, R10, RZ, 0x33, !PT ;  /* 0x0000000aff1d7212 */ /* 0x000fe400078e33ff */
[----:B------:R-:W-:Y:S01]  /*48f0*/  SHF.R.U32.HI R11, RZ, R28, R7 ;  /* 0x0000001cff0b7219 */ /* 0x000fe20000011607 */
[----:B------:R-:W3:Y:S01]  /*4900*/  LDC R32, c[0x0][0x610] ;  /* 0x00018400ff207b82 */ /* 0x000ee20000000800 */
[----:B------:R-:W-:Y:S01]  /*4910*/  IMAD.MOV.U32 R10, RZ, RZ, R26 ;  /* 0x000000ffff0a7224 */ /* 0x000fe200078e001a */
[----:B------:R-:W-:Y:S06]  /*4920*/  @!P0 BRA `(.L_x_108) ;  /* 0x0000000000288947 */ /* 0x000fec0003800000 */
        /* <DEDUP_REMOVED lines=10> */
.L_x_108:
[----:B------:R-:W-:Y:S02]  /*49d0*/  ISETP.NE.AND P0, PT, R2, 0x1, PT ;  /* 0x000000010200780c */ /* 0x000fe40003f05270 */
[----:B-1----:R-:W-:Y:S01]  /*49e0*/  SHF.R.U64 R8, R10, R8, R11 ;  /* 0x000000080a087219 */ /* 0x002fe2000000120b */
[----:B0-----:R-:W-:Y:S01]  /*49f0*/  VIADD R11, R21, 0xffffffff ;  /* 0xffffffff150b7836 */ /* 0x001fe20000000000 */
[----:B------:R-:W-:Y:S02]  /*4a00*/  SHF.L.U32 R27, R27, R28, RZ ;  /* 0x0000001c1b1b7219 */ /* 0x000fe400000006ff */
[----:B------:R-:W-:Y:S01]  /*4a10*/  LOP3.LUT R5, R24, R29, RZ, 0xc0, !PT ;  /* 0x0000001d18057212 */ /* 0x000fe200078ec0ff */
[----:B------:R-:W-:-:S04]  /*4a20*/  IMAD.MOV R7, RZ, RZ, -R8 ;  /* 0x000000ffff077224 */ /* 0x000fc800078e0a08 */
[----:B------:R-:W-:Y:S02]  /*4a30*/  IMAD R5, R27, R8, R5 ;  /* 0x000000081b057224 */ /* 0x000fe400078e0205 */
[----:B------:R-:W-:Y:S01]  /*4a40*/  @P0 IMAD R6, R9, R23, R4 ;  /* 0x0000001709060224 */ /* 0x000fe200078e0204 */
[----:B------:R-:W-:Y:S01]  /*4a50*/  LOP3.LUT R9, R20, R11, RZ, 0xc0, !PT ;  /* 0x0000000b14097212 */ /* 0x000fe200078ec0ff */
[----:B--2---:R-:W-:Y:S02]  /*4a60*/  IMAD R4, R7, R25, R26 ;  /* 0x0000001907047224 */ /* 0x004fe400078e021a */
[----:B---3--:R-:W-:Y:S02]  /*4a70*/  IMAD R6, R5, R32, R6 ;  /* 0x0000002005067224 */ /* 0x008fe400078e0206 */
[----:B------:R-:W-:Y:S02]  /*4a80*/  IMAD R5, R4, R21, R9 ;  /* 0x0000001504057224 */ /* 0x000fe400078e0209 */
[----:B------:R-:W-:-:S02]  /*4a90*/  IMAD.MOV.U32 R8, RZ, RZ, 0x1 ;  /* 0x00000001ff087424 */ /* 0x000fc400078e00ff */
[----:B------:R-:W-:Y:S01]  /*4aa0*/  IMAD.MOV.U32 R7, RZ, RZ, R22 ;  /* 0x000000ffff077224 */ /* 0x000fe200078e0016 */
[----:B------:R-:W-:Y:S02]  /*4ab0*/  SEL R21, R5, R6, !P0 ;  /* 0x0000000605157207 */ /* 0x000fe40004000000 */
[----:B------:R-:W-:-:S07]  /*4ac0*/  SEL R20, R6, R5, !P0 ;  /* 0x0000000506147207 */ /* 0x000fce0004000000 */
.L_x_106:
[----:B------:R-:W-:-:S08]  /*4ad0*/  NOP ;  /* 0x0000000000007918 */ /* 0x000fd00000000000 */
[----:B------:R-:W0:-:S00]  /*4ae0*/  USETMAXREG.DEALLOC.CTAPOOL 0x28 ;  /* 0x00000028000079c8 */ /* 0x000e0000080e0500 */
[----:B0-----:R-:W-:-:S13]  /*4af0*/  ISETP.NE.AND P0, PT, R3, RZ, PT ;  /* 0x000000ff0300720c */ /* 0x001fda0003f05270 */
[----:B------:R-:W-:Y:S05]  /*4b00*/  @P0 EXIT ;  /* 0x000000000000094d */ /* 0x000fea0003800000 */
[----:B------:R-:W-:Y:S01]  /*4b10*/  LOP3.LUT P0, RZ, R8, 0xff, RZ, 0xc0, !PT ;  /* 0x000000ff08ff7812 */ /* 0x000fe2000780c0ff */
[----:B------:R-:W-:Y:S02]  /*4b20*/  IMAD.MOV.U32 R3, RZ, RZ, 0x1 ;  /* 0x00000001ff037424 */ /* 0x000fe400078e00ff */
[----:B------:R-:W-:-:S10]  /*4b30*/  IMAD.MOV.U32 R8, RZ, RZ, RZ ;  /* 0x000000ffff087224 */ /* 0x000fd400078e00ff */
[----:B------:R-:W-:Y:S05]  /*4b40*/  @!P0 BRA `(.L_x_109) ;  /* 0x0000000c00348947 */ /* 0x000fea0003800000 */
[----:B------:R-:W0:Y:S01]  /*4b50*/  LDC R3, c[0x0][0x28c] ;  /* 0x0000a300ff037b82 */ /* 0x000e220000000800 */
[----:B------:R-:W1:Y:S01]  /*4b60*/  S2R R12, SR_CgaCtaId ;  /* 0x00000000000c7919 */ /* 0x000e620000008800 */
[----:B------:R-:W-:Y:S01]  /*4b70*/  ULDC UR5, c[0x0][0x658] ;  /* 0x0001960000057ab9 */ /* 0x000fe20000000800 */
[----:B------:R-:W-:Y:S01]  /*4b80*/  UMOV UR6, 0xffffffff ;  /* 0xffffffff00067882 */ /* 0x000fe20000000000 */
[----:B------:R-:W-:Y:S01]  /*4b90*/  BSSY B0, `(.L_x_109) ;  /* 0x00000c8000007945 */ /* 0x000fe20003800000 */
[----:B------:R-:W-:Y:S01]  /*4ba0*/  USHF.L.U32 UR6, UR6, UR5, URZ ;  /* 0x0000000506067299 */ /* 0x000fe2000800063f */
[----:B------:R-:W-:Y:S01]  /*4bb0*/  IMAD.MOV.U32 R10, RZ, RZ, 0x1 ;  /* 0x00000001ff0a7424 */ /* 0x000fe200078e00ff */
[----:B------:R-:W-:Y:S01]  /*4bc0*/  LOP3.LUT R9, R18, 0x2, RZ, 0xfc, !PT ;  /* 0x0000000212097812 */ /* 0x000fe200078efcff */
[----:B------:R-:W-:Y:S01]  /*4bd0*/  IMAD.MOV.U32 R8, RZ, RZ, RZ ;  /* 0x000000ffff087224 */ /* 0x000fe200078e00ff */
[----:B------:R-:W-:Y:S01]  /*4be0*/  ULDC UR4, c[0x0][0x600] ;  /* 0x0001800000047ab9 */ /* 0x000fe20000000800 */
[----:B------:R-:W-:Y:S01]  /*4bf0*/  UMOV UR7, 0x1 ;  /* 0x0000000100077882 */ /* 0x000fe20000000000 */
[----:B------:R-:W-:-:S02]  /*4c00*/  UIADD3 UR15, UR4, -0x1, URZ ;  /* 0xffffffff040f7890 */ /* 0x000fc4000fffe03f */
[----:B------:R-:W-:Y:S02]  /*4c10*/  USHF.L.U32 UR17, UR7, UR5, URZ ;  /* 0x0000000507117299 */ /* 0x000fe4000800063f */
[----:B------:R-:W-:Y:S01]  /*4c20*/  ULOP3.LUT UR16, URZ, UR6, URZ, 0x33, !UPT ;  /* 0x000000063f107292 */ /* 0x000fe2000f8e333f */
[----:B------:R-:W-:Y:S01]  /*4c30*/  ULDC.64 UR20, c[0x0][0x198] ;  /* 0x0000660000147ab9 */ /* 0x000fe20000000a00 */
[----:B0-----:R-:W-:-:S05]  /*4c40*/  VIADD R3, R3, 0x1f ;  /* 0x0000001f03037836 */ /* 0x001fca0000000000 */
[----:B------:R-:W-:-:S04]  /*4c50*/  SHF.R.S32.HI R4, RZ, 0x1f, R3 ;  /* 0x0000001fff047819 */ /* 0x000fc80000011403 */
[----:B------:R-:W-:Y:S01]  /*4c60*/  LEA.HI R11, R4, R3, RZ, 0x5 ;  /* 0x00000003040b7211 */ /* 0x000fe200078f28ff */
[C---:B-1----:R-:W-:Y:S02]  /*4c70*/  IMAD.SHL.U32 R4, R12.reuse, 0x400, RZ ;  /* 0x000004000c047824 */ /* 0x042fe400078e00ff */
[----:B------:R-:W-:Y:S01]  /*4c80*/  IMAD.SHL.U32 R12, R12, 0x20, RZ ;  /* 0x000000200c0c7824 */ /* 0x000fe200078e00ff */
[----:B------:R-:W-:Y:S01]  /*4c90*/  SHF.R.S32.HI R11, RZ, 0x5, R11 ;  /* 0x00000005ff0b7819 */ /* 0x000fe2000001140b */
[----:B------:R-:W-:Y:S01]  /*4ca0*/  IMAD.MOV.U32 R3, RZ, RZ, 0x1 ;  /* 0x00000001ff037424 */ /* 0x000fe200078e00ff */
[----:B------:R-:W-:Y:S02]  /*4cb0*/  LOP3.LUT R4, R4, 0x400, RZ, 0xc0, !PT ;  /* 0x0000040004047812 */ /* 0x000fe400078ec0ff */
[----:B------:R-:W-:Y:S01]  /*4cc0*/  LOP3.LUT R12, R12, 0x20, RZ, 0xc0, !PT ;  /* 0x000000200c0c7812 */ /* 0x000fe200078ec0ff */
[----:B------:R-:W-:Y:S01]  /*4cd0*/  VIADD R19, R11, 0x1 ;  /* 0x000000010b137836 */ /* 0x000fe20000000000 */
[----:B------:R-:W-:-:S07]  /*4ce0*/  LOP3.LUT R13, R4, 0x25300, RZ, 0xfc, !PT ;  /* 0x00025300040d7812 */ /* 0x000fce00078efcff */
.L_x_120:
[----:B------:R-:W-:-:S03]  /*4cf0*/  UMOV UR4, 0xffffffff ;  /* 0xffffffff00047882 */ /* 0x000fc60000000000 */
[----:B------:R-:W-:Y:S05]  /*4d00*/  BRA.DIV UR4, `(.L_x_110) ;  /* 0x0000002204507947 */ /* 0x000fea000b800000 */
[----:B------:R-:W-:-:S13]  /*4d10*/  ELECT P6, URZ, PT ;  /* 0x00000000003f782f */ /* 0x000fda00038c0000 */
.L_x_164:
[----:B------:R-:W0:Y:S01]  /*4d20*/  LDC R4, c[0x0][0x28c] ;  /* 0x0000a300ff047b82 */ /* 0x000e220000000800 */
[----:B------:R-:W-:Y:S01]  /*4d30*/  BSSY B1, `(.L_x_111) ;  /* 0x0000038000017945 */ /* 0x000fe20003800000 */
[----:B0-----:R-:W-:-:S13]  /*4d40*/  ISETP.LT.OR P6, PT, R4, 0x1, !P6 ;  /* 0x000000010400780c */ /* 0x001fda00077c1670 */
[----:B------:R-:W-:Y:S05]  /*4d50*/  @P6 BRA `(.L_x_112) ;  /* 0x0000000000d46947 */ /* 0x000fea0003800000 */
[----:B------:R-:W-:Y:S02]  /*4d60*/  IMAD R21, R21, 0x40, R12 ;  /* 0x0000004015157824 */ /* 0x000fe400078e020c */
[----:B------:R-:W-:Y:S02]  /*4d70*/  IMAD.SHL.U32 R20, R20, 0x80, RZ ;  /* 0x0000008014147824 */ /* 0x000fe400078e00ff */
[----:B------:R-:W-:Y:S02]  /*4d80*/  IMAD.MOV.U32 R22, RZ, RZ, RZ ;  /* 0x000000ffff167224 */ /* 0x000fe400078e00ff */
[----:B------:R-:W-:Y:S02]  /*4d90*/  IMAD.MOV.U32 R4, RZ, RZ, R19 ;  /* 0x000000ffff047224 */ /* 0x000fe400078e0013 */
[----:B------:R-:W-:Y:S02]  /*4da0*/  IMAD.MOV.U32 R5, RZ, RZ, R3 ;  /* 0x000000ffff057224 */ /* 0x000fe400078e0003 */
[----:B------:R-:W-:-:S07]  /*4db0*/  IMAD.MOV.U32 R6, RZ, RZ, R8 ;  /* 0x000000ffff067224 */ /* 0x000fce00078e0008 */
.L_x_115:
[----:B------:R-:W0:Y:S01]  /*4dc0*/  S2R R15, SR_CgaCtaId ;  /* 0x00000000000f7919 */ /* 0x000e220000008800 */
[----:B------:R-:W-:Y:S02]  /*4dd0*/  MOV R14, 0x400 ;  /* 0x00000400000e7802 */ /* 0x000fe40000000f00 */
[----:B------:R-:W-:Y:S02]  /*4de0*/  ISETP.NE.AND P1, PT, R0, RZ, PT ;  /* 0x000000ff0000720c */ /* 0x000fe40003f25270 */
[----:B0-----:R-:W-:Y:S02]  /*4df0*/  LEA R25, R15, R14, 0x18 ;  /* 0x0000000e0f197211 */ /* 0x001fe400078ec0ff */
[----:B------:R-:W-:-:S09]  /*4e00*/  SHF.L.U32 R14, R5, 0x1f, RZ ;  /* 0x0000001f050e7819 */ /* 0x000fd200000006ff */
[----:B------:R-:W0:Y:S01]  /*4e10*/  @!P1 LDC R15, c[0x0][0x500] ;  /* 0x00014000ff0f9b82 */ /* 0x000e220000000800 */
[----:B------:R-:W-:-:S04]  /*4e20*/  IMAD R23, R6, 0x8, R25 ;  /* 0x0000000806177824 */ /* 0x000fc800078e0219 */
[----:B------:R-:W1:Y:S02]  /*4e30*/  SYNCS.PHASECHK.TRANS64.TRYWAIT P0, [R23+URZ+0x128], R14 ;  /* 0x0001280e170075a7 */ /* 0x000e64000800017f */
[----:B-1----:R-:W-:Y:S05]  /*4e40*/  @!P0 BRA `(.L_x_113) ;  /* 0x0000002000208947 */ /* 0x002fea0003800000 */
.L_x_165:
[----:B-1----:R-:W-:Y:S01]  /*4e50*/  PRMT R14, R9, 0x9910, RZ ;  /* 0x00009910090e7816 */ /* 0x002fe200000000ff */
[----:B0-----:R0:W-:Y:S03]  /*4e60*/  @!P1 SYNCS.ARRIVE.TRANS64 RZ, [R23+URZ], R15 ;  /* 0x0000000f17ff99a7 */ /* 0x0011e6000800003f */
[----:B------:R-:W-:-:S13]  /*4e70*/  ISETP.NE.AND P0, PT, R14, 0x2, PT ;  /* 0x000000020e00780c */ /* 0x000fda0003f05270 */
[----:B0-----:R-:W-:Y:S05]  /*4e80*/  @P0 BRA `(.L_x_114) ;  /* 0x0000000000040947 */ /* 0x001fea0003800000 */
[----:B------:R-:W-:Y:S01]  /*4e90*/  BPT.TRAP 0x1 ;  /* 0x000000040000795c */ /* 0x000fe20000300000 */
.L_x_114:
[----:B------:R-:W-:Y:S01]  /*4ea0*/  R2UR UR13, R25 ;  /* 0x00000000190d72ca */ /* 0x000fe200000e0000 */
[C---:B------:R-:W-:Y:S01]  /*4eb0*/  IMAD R25, R6.reuse, 0x1000, R25 ;  /* 0x0000100006197824 */ /* 0x040fe200078e0219 */
[----:B------:R-:W-:Y:S01]  /*4ec0*/  R2UR UR9, R23 ;  /* 0x00000000170972ca */ /* 0x000fe200000e0000 */
[----:B------:R-:W-:Y:S01]  /*4ed0*/  IMAD R14, R6, 0x800, R13 ;  /* 0x00000800060e7824 */ /* 0x000fe200078e020d */
[----:B------:R-:W-:Y:S01]  /*4ee0*/  UIADD3 UR4, UP0, UR20, 0xf0, URZ ;  /* 0x000000f014047890 */ /* 0x000fe2000ff1e03f */
[----:B------:R-:W-:Y:S01]  /*4ef0*/  VIADD R4, R4, 0xffffffff ;  /* 0xffffffff04047836 */ /* 0x000fe20000000000 */
[----:B------:R-:W-:Y:S01]  /*4f00*/  R2UR UR5, R25 ;  /* 0x00000000190572ca */ /* 0x000fe200000e0000 */
[----:B------:R-:W-:Y:S01]  /*4f10*/  UIADD3 UR22, UP1, UR20, 0x1f0, URZ ;  /* 0x000001f014167890 */ /* 0x000fe2000ff3e03f */
[----:B------:R-:W-:Y:S01]  /*4f20*/  R2UR UR8, R14 ;  /* 0x000000000e0872ca */ /* 0x000fe200000e0000 */
[----:B------:R-:W-:Y:S01]  /*4f30*/  VIADD R6, R6, 0x1 ;  /* 0x0000000106067836 */ /* 0x000fe20000000000 */
[----:B------:R-:W-:Y:S01]  /*4f40*/  R2UR UR11, R20 ;  /* 0x00000000140b72ca */ /* 0x000fe200000e0000 */
[----:B------:R-:W-:Y:S01]  /*4f50*/  UIADD3.X UR23, URZ, UR21, URZ, UP1, !UPT ;  /* 0x000000153f177290 */ /* 0x000fe20008ffe43f */
[----:B------:R-:W-:Y:S01]  /*4f60*/  R2UR UR10, R22 ;  /* 0x00000000160a72ca */ /* 0x000fe200000e0000 */
[----:B------:R-:W-:Y:S01]  /*4f70*/  UMOV UR6, 0x0 ;  /* 0x0000000000067882 */ /* 0x000fe20000000000 */
[----:B------:R-:W-:Y:S01]  /*4f80*/  R2UR UR12, R7 ;  /* 0x00000000070c72ca */ /* 0x000fe200000e0000 */
[----:B------:R-:W-:Y:S01]  /*4f90*/  UMOV UR7, 0x10000000 ;  /* 0x1000000000077882 */ /* 0x000fe20000000000 */
[----:B------:R-:W-:Y:S01]  /*4fa0*/  R2UR UR18, R21 ;  /* 0x00000000151272ca */ /* 0x000fe200000e0000 */
[----:B------:R-:W-:Y:S01]  /*4fb0*/  UMOV UR19, 0x30000 ;  /* 0x0003000000137882 */ /* 0x000fe20000000000 */
[----:B------:R-:W-:Y:S01]  /*4fc0*/  ISETP.GT.AND P1, PT, R4, 0x1, PT ;  /* 0x000000010400780c */ /* 0x000fe20003f24270 */
[----:B------:R-:W-:Y:S01]  /*4fd0*/  UIADD3 UR14, UR5, 0x300, URZ ;  /* 0x00000300050e7890 */ /* 0x000fe2000fffe03f */
[----:B------:R-:W-:Y:S01]  /*4fe0*/  ISETP.NE.AND P0, PT, R6, 0x25, PT ;  /* 0x000000250600780c */ /* 0x000fe20003f05270 */
[----:B------:R-:W-:Y:S01]  /*4ff0*/  UIADD3.X UR5, URZ, UR21, URZ, UP0, !UPT ;  /* 0x000000153f057290 */ /* 0x000fe200087fe43f */
[----:B------:R-:W-:Y:S01]  /*5000*/  VIADD R22, R22, 0x20 ;  /* 0x0000002016167836 */ /* 0x000fe20000000000 */
[----:B------:R-:W-:Y:S01]  /*5010*/  UIADD3 UR13, UR13, UR8, URZ ;  /* 0x000000080d0d7290 */ /* 0x000fe2000fffe03f */
[----:B------:R-:W-:-:S02]  /*5020*/  SEL R14, RZ, 0x1, P0 ;  /* 0x00000001ff0e7807 */ /* 0x000fc40000000000 */
[----:B------:R-:W-:Y:S01]  /*5030*/  UMOV UR8, UR14 ;  /* 0x0000000e00087c82 */ /* 0x000fe20008000000 */
[----:B------:R-:W-:Y:S02]  /*5040*/  SEL R6, R6, RZ, P0 ;  /* 0x000000ff06067207 */ /* 0x000fe40000000000 */
[----:B------:R-:W-:Y:S01]  /*5050*/  LOP3.LUT R5, R5, R14, RZ, 0x3c, !PT ;  /* 0x0000000e05057212 */ /* 0x000fe200078e3cff */
[----:B------:R0:W-:Y:S02]  /*5060*/  UTMALDG.3D [UR8], [UR4], desc[UR6] ;  /* 0x00000608040075b4 */ /* 0x0001e40008011000 */
[----:B0-----:R-:W-:Y:S01]  /*5070*/  UMOV UR11, UR18 ;  /* 0x00000012000b7c82 */ /* 0x001fe20008000000 */
[----:B------:R-:W-:Y:S02]  /*5080*/  UMOV UR8, UR13 ;  /* 0x0000000d00087c82 */ /* 0x000fe40008000000 */
[----:B------:R0:W-:Y:S02]  /*5090*/  UTMALDG.3D.MULTICAST [UR8], [UR22], UR19, desc[UR6] ;  /* 0x00000608160073b4 */ /* 0x0001e40008011813 */
[----:B0-----:R-:W-:Y:S05]  /*50a0*/  @P1 BRA `(.L_x_115) ;  /* 0xfffffffc00441947 */ /* 0x001fea000383ffff */
.L_x_112:
[----:B------:R-:W-:Y:S05]  /*50b0*/  BSYNC B1 ;  /* 0x0000000000017941 */ /* 0x000fea0003800000 */
.L_x_111:
[----:B------:R-:W-:Y:S01]  /*50c0*/  LOP3.LUT P1, RZ, R10, 0xff, RZ, 0xc0, !PT ;  /* 0x000000ff0aff7812 */ /* 0x000fe2000782c0ff */
[C---:B------:R-:W-:Y:S01]  /*50d0*/  IMAD.IADD R15, R11.reuse, 0x1, R8 ;  /* 0x000000010b0f7824 */ /* 0x040fe200078e0208 */
[----:B------:R-:W-:Y:S01]  /*50e0*/  ULDC.64 UR4, c[0x0][0x650] ;  /* 0x0001940000047ab9 */ /* 0x000fe20000000a00 */
[----:B------:R-:W-:Y:S01]  /*50f0*/  ISETP.GE.U32.AND P2, PT, R11, 0x25, PT ;  /* 0x000000250b00780c */ /* 0x000fe20003f46070 */
[----:B------:R-:W-:Y:S01]  /*5100*/  BSSY B1, `(.L_x_116) ;  /* 0x000006e000017945 */ /* 0x000fe20003800000 */
[C---:B------:R-:W-:Y:S01]  /*5110*/  IMAD.WIDE.U32 R4, R15.reuse, -0x45306eb3, RZ ;  /* 0xbacf914d0f047825 */ /* 0x040fe200078e00ff */
[----:B------:R-:W-:Y:S02]  /*5120*/  ISETP.GT.U32.AND P0, PT, R15, 0x24, PT ;  /* 0x000000240f00780c */ /* 0x000fe40003f04070 */
[----:B------:R-:W-:Y:S01]  /*5130*/  PRMT R10, RZ, 0x7610, R10 ;  /* 0x00007610ff0a7816 */ /* 0x000fe2000000000a */
[----:B------:R-:W-:Y:S01]  /*5140*/  IMAD.MOV.U32 R20, RZ, RZ, -0x1 ;  /* 0xffffffffff147424 */ /* 0x000fe200078e00ff */
[----:B------:R-:W-:Y:S01]  /*5150*/  ISETP.LT.U32.AND P0, PT, R11, 0x25, P0 ;  /* 0x000000250b00780c */ /* 0x000fe20000701070 */
[----:B------:R-:W-:-:S02]  /*5160*/  IMAD.MOV.U32 R21, RZ, RZ, -0x1 ;  /* 0xffffffffff157424 */ /* 0x000fc400078e00ff */
[----:B------:R-:W0:Y:S01]  /*5170*/  @P1 S2R R7, SR_CgaCtaId ;  /* 0x0000000000071919 */ /* 0x000e220000008800 */
[----:B------:R-:W-:Y:S02]  /*5180*/  SEL R4, RZ, 0x1, !P0 ;  /* 0x00000001ff047807 */ /* 0x000fe40004000000 */
[----:B------:R-:W-:Y:S02]  /*5190*/  IADD3 R16, P0, R16, UR36, RZ ;  /* 0x0000002410107c10 */ /* 0x000fe4000ff1e0ff */
[----:B------:R-:W-:Y:S02]  /*51a0*/  @P1 MOV R6, 0x400 ;  /* 0x0000040000061802 */ /* 0x000fe40000000f00 */
[----:B------:R-:W-:Y:S02]  /*51b0*/  IADD3.X R17, R17, UR42, RZ, P0, !PT ;  /* 0x0000002a11117c10 */ /* 0x000fe400087fe4ff */
[----:B------:R-:W-:Y:S02]  /*51c0*/  ISETP.GE.U32.AND P0, PT, R16, UR4, PT ;  /* 0x0000000410007c0c */ /* 0x000fe4000bf06070 */
[----:B------:R-:W-:-:S02]  /*51d0*/  LOP3.LUT R3, R3, R4, RZ, 0x3c, !PT ;  /* 0x0000000403037212 */ /* 0x000fc400078e3cff */
[----:B------:R-:W-:Y:S02]  /*51e0*/  ISETP.GE.U32.AND.EX P0, PT, R17, UR5, PT, P0 ;  /* 0x0000000511007c0c */ /* 0x000fe4000bf06100 */
[----:B------:R-:W-:Y:S02]  /*51f0*/  PRMT R4, RZ, 0x7610, R4 ;  /* 0x00007610ff047816 */ /* 0x000fe40000000004 */
[----:B0-----:R-:W-:Y:S01]  /*5200*/  @P1 LEA R6, R7, R6, 0x18 ;  /* 0x0000000607061211 */ /* 0x001fe200078ec0ff */
[----:B------:R-:W-:-:S03]  /*5210*/  IMAD.IADD R7, R15, 0x1, -R5 ;  /* 0x000000010f077824 */ /* 0x000fc600078e0a05 */
[----:B------:R0:W-:Y:S02]  /*5220*/  @P1 SYNCS.ARRIVE.TRANS64.A1T0 RZ, [R6+URZ+0x268], RZ ;  /* 0x000268ff06ff19a7 */ /* 0x0001e4000810003f */
[----:B------:R-:W-:-:S04]  /*5230*/  LEA.HI R7, R7, R5, RZ, 0x1f ;  /* 0x0000000507077211 */ /* 0x000fc800078ff8ff */
[----:B------:R-:W-:Y:S01]  /*5240*/  SHF.R.U32.HI R8, RZ, 0x5, R7 ;  /* 0x00000005ff087819 */ /* 0x000fe20000011607 */
[----:B------:R-:W-:-:S03]  /*5250*/  IMAD.MOV.U32 R7, RZ, RZ, -0x1 ;  /* 0xffffffffff077424 */ /* 0x000fc600078e00ff */
[----:B------:R-:W-:Y:S01]  /*5260*/  @P2 LOP3.LUT R3, R3, 0x1, R8, 0x78, !PT ;  /* 0x0000000103032812 */ /* 0x000fe200078e7808 */
[----:B------:R-:W-:Y:S01]  /*5270*/  IMAD R8, R8, -0x25, R15 ;  /* 0xffffffdb08087824 */ /* 0x000fe200078e020f */
[----:B0-----:R-:W-:Y:S06]  /*5280*/  @P0 BRA `(.L_x_117) ;  /* 0x0000000400540947 */ /* 0x001fec0003800000 */
[----:B------:R-:W0:Y:S01]  /*5290*/  S2R R15, SR_CTAID.X ;  /* 0x00000000000f7919 */ /* 0x000e220000002500 */
[----:B------:R-:W-:Y:S01]  /*52a0*/  ULDC.64 UR4, c[0x0][0x628] ;  /* 0x00018a0000047ab9 */ /* 0x000fe20000000a00 */
[----:B------:R-:W-:Y:S01]  /*52b0*/  ULDC UR7, c[0x0][0x630] ;  /* 0x00018c0000077ab9 */ /* 0x000fe20000000800 */
[----:B------:R-:W-:Y:S01]  /*52c0*/  ISETP.NE.U32.AND P0, PT, RZ, UR4, PT ;  /* 0x00000004ff007c0c */ /* 0x000fe2000bf05070 */
[----:B------:R-:W1:Y:S01]  /*52d0*/  S2R R20, SR_CTAID.Y ;  /* 0x0000000000147919 */ /* 0x000e620000002600 */
[----:B------:R-:W-:Y:S01]  /*52e0*/  ULDC UR8, c[0x0][0x150] ;  /* 0x0000540000087ab9 */ /* 0x000fe20000000800 */
[----:B------:R-:W-:Y:S01]  /*52f0*/  IMAD.MOV.U32 R4, RZ, RZ, R16 ;  /* 0x000000ffff047224 */ /* 0x000fe200078e0010 */
[----:B------:R-:W-:Y:S01]  /*5300*/  ISETP.NE.AND.EX P0, PT, RZ, UR5, PT, P0 ;  /* 0x00000005ff007c0c */ /* 0x000fe2000bf05300 */
[----:B------:R-:W-:Y:S01]  /*5310*/  IMAD.MOV.U32 R5, RZ, RZ, R17 ;  /* 0x000000ffff057224 */ /* 0x000fe200078e0011 */
[----:B0-----:R-:W-:-:S11]  /*5320*/  I2FP.F32.U32 R22, R15 ;  /* 0x0000000f00167245 */ /* 0x001fd60000201000 */
[----:B------:R-:W-:Y:S05]  /*5330*/  @!P0 BRA `(.L_x_118) ;  /* 0x0000000000288947 */ /* 0x000fea0003800000 */
[----:B------:R-:W-:Y:S02]  /*5340*/  ULDC UR6, c[0x0][0x634] ;  /* 0x00018d0000067ab9 */ /* 0x000fe40000000800 */
[----:B------:R-:W-:-:S05]  /*5350*/  IADD3 R5, P0, R16, UR6, RZ ;  /* 0x0000000610057c10 */ /* 0x000fca000ff1e0ff */
[----:B------:R-:W-:-:S04]  /*5360*/  IMAD.X R21, RZ, RZ, R17, P0 ;  /* 0x000000ffff157224 */ /* 0x000fc800000e0611 */
[----:B------:R-:W-:-:S04]  /*5370*/  IMAD.WIDE.U32 R6, R21, UR4, RZ ;  /* 0x0000000415067c25 */ /* 0x000fc8000f8e00ff */
[----:B------:R-:W-:-:S04]  /*5380*/  IMAD.WIDE.U32 R6, P0, R5, UR5, R6 ;  /* 0x0000000505067c25 */ /* 0x000fc8000f800006 */
[----:B------:R-:W-:-:S04]  /*5390*/  IMAD.WIDE.U32 R4, R5, UR4, RZ ;  /* 0x0000000405047c25 */ /* 0x000fc8000f8e00ff */
[----:B------:R-:W-:Y:S01]  /*53a0*/  IMAD.MOV.U32 R4, RZ, RZ, R7 ;  /* 0x000000ffff047224 */ /* 0x000fe200078e0007 */
[----:B------:R-:W-:Y:S01]  /*53b0*/  IADD3 RZ, P1, R5, R6, RZ ;  /* 0x0000000605ff7210 */ /* 0x000fe20007f3e0ff */
[----:B------:R-:W-:-:S04]  /*53c0*/  IMAD.X R5, RZ, RZ, RZ, P0 ;  /* 0x000000ffff057224 */ /* 0x000fc800000e06ff */
[----:B------:R-:W-:-:S08]  /*53d0*/  IMAD.WIDE.U32.X R4, R21, UR5, R4, P1 ;  /* 0x0000000515047c25 */ /* 0x000fd000088e0404 */
.L_x_118:
[--C-:B------:R-:W-:Y:S01]  /*53e0*/  SHF.R.U64 R14, R4, UR7, R5.reuse ;  /* 0x00000007040e7c19 */ /* 0x100fe20008001205 */
[----:B------:R-:W-:Y:S01]  /*53f0*/  FMUL R22, R22, UR8 ;  /* 0x0000000816167c20 */ /* 0x000fe20008400000 */
[----:B------:R-:W-:Y:S01]  /*5400*/  SHF.R.U32.HI R4, RZ, UR7, R5 ;  /* 0x00000007ff047c19 */ /* 0x000fe20008011605 */
[----:B------:R-:W0:Y:S01]  /*5410*/  LDC R6, c[0x0][0x144] ;  /* 0x00005100ff067b82 */ /* 0x000e220000000800 */
[----:B------:R-:W-:Y:S01]  /*5420*/  IADD3 R5, P0, RZ, -R14, RZ ;  /* 0x8000000eff057210 */ /* 0x000fe20007f1e0ff */
[----:B------:R-:W-:Y:S01]  /*5430*/  ULDC UR6, c[0x0][0x154] ;  /* 0x0000550000067ab9 */ /* 0x000fe20000000800 */
[----:B-1----:R-:W-:Y:S01]  /*5440*/  I2FP.F32.U32 R7, R20 ;  /* 0x0000001400077245 */ /* 0x002fe20000201000 */
[----:B------:R-:W1:Y:S01]  /*5450*/  F2I.U32.TRUNC.NTZ R22, R22 ;  /* 0x0000001600167305 */ /* 0x000e62000020f000 */
[----:B------:R-:W-:Y:S01]  /*5460*/  ULDC.64 UR4, c[0x0][0x620] ;  /* 0x0001880000047ab9 */ /* 0x000fe20000000a00 */
[----:B------:R-:W-:Y:S01]  /*5470*/  IMAD.X R4, RZ, RZ, ~R4, P0 ;  /* 0x000000ffff047224 */ /* 0x000fe200000e0e04 */
[----:B------:R-:W-:Y:S01]  /*5480*/  ISETP.NE.AND P2, PT, R2, 0x1, PT ;  /* 0x000000010200780c */ /* 0x000fe20003f45270 */
[----:B------:R-:W-:Y:S01]  /*5490*/  FMUL R23, R7, UR6 ;  /* 0x0000000607177c20 */ /* 0x000fe20008400000 */
[----:B------:R-:W2:Y:S01]  /*54a0*/  LDC R25, c[0x0][0x148] ;  /* 0x00005200ff197b82 */ /* 0x000ea20000000800 */
[----:B------:R-:W-:Y:S01]  /*54b0*/  IMAD R4, R4, UR4, RZ ;  /* 0x0000000404047c24 */ /* 0x000fe2000f8e02ff */
[----:B------:R-:W-:-:S02]  /*54c0*/  ULDC.64 UR6, c[0x0][0x640] ;  /* 0x0001900000067ab9 */ /* 0x000fc40000000a00 */
[----:B------:R-:W-:Y:S01]  /*54d0*/  ISETP.NE.U32.AND P0, PT, RZ, UR6, PT ;  /* 0x00000006ff007c0c */ /* 0x000fe2000bf05070 */
[----:B------:R-:W3:Y:S01]  /*54e0*/  F2I.U32.TRUNC.NTZ R23, R23 ;  /* 0x0000001700177305 */ /* 0x000ee2000020f000 */
[C---:B------:R-:W-:Y:S02]  /*54f0*/  IMAD R7, R5.reuse, UR5, R4 ;  /* 0x0000000505077c24 */ /* 0x040fe4000f8e0204 */
[----:B------:R-:W-:Y:S01]  /*5500*/  IMAD.WIDE.U32 R4, R5, UR4, R16 ;  /* 0x0000000405047c25 */ /* 0x000fe2000f8e0010 */
[----:B------:R-:W-:Y:S01]  /*5510*/  ULDC UR4, c[0x0][0x618] ;  /* 0x0001860000047ab9 */ /* 0x000fe20000000800 */
[----:B------:R-:W-:Y:S02]  /*5520*/  ISETP.NE.AND.EX P0, PT, RZ, UR7, PT, P0 ;  /* 0x00000007ff007c0c */ /* 0x000fe4000bf05300 */
[----:B------:R-:W-:Y:S02]  /*5530*/  IMAD.IADD R5, R5, 0x1, R7 ;  /* 0x0000000105057824 */ /* 0x000fe400078e0207 */
[----:B-1----:R-:W-:-:S03]  /*5540*/  IMAD.MOV R22, RZ, RZ, -R22 ;  /* 0x000000ffff167224 */ /* 0x002fc600078e0a16 */
[----:B------:R-:W-:Y:S01]  /*5550*/  SHF.R.U64 R21, R4, UR4, R5 ;  /* 0x0000000404157c19 */ /* 0x000fe20008001205 */
[----:B0-----:R-:W-:Y:S01]  /*5560*/  IMAD R15, R6, R22, R15 ;  /* 0x00000016060f7224 */ /* 0x001fe200078e020f */
[----:B------:R-:W-:Y:S01]  /*5570*/  SHF.R.U32.HI R4, RZ, UR4, R5 ;  /* 0x00000004ff047c19 */ /* 0x000fe20008011605 */
[----:B------:R-:W-:Y:S01]  /*5580*/  ULDC UR4, c[0x0][0x608] ;  /* 0x0001820000047ab9 */ /* 0x000fe20000000800 */
[----:B---3--:R-:W-:Y:S02]  /*5590*/  IMAD.MOV R6, RZ, RZ, -R23 ;  /* 0x000000ffff067224 */ /* 0x008fe400078e0a17 */
[--C-:B------:R-:W-:Y:S02]  /*55a0*/  SHF.R.U64 R22, R21, UR4, R4.reuse ;  /* 0x0000000415167c19 */ /* 0x100fe40008001204 */
[----:B------:R-:W-:Y:S01]  /*55b0*/  SHF.R.U32.HI R5, RZ, UR4, R4 ;  /* 0x00000004ff057c19 */ /* 0x000fe20008011604 */
[----:B------:R-:W-:Y:S01]  /*55c0*/  ULDC UR4, c[0x0][0x658] ;  /* 0x0001960000047ab9 */ /* 0x000fe20000000800 */
[----:B--2---:R-:W-:-:S02]  /*55d0*/  @P2 IMAD R15, R25, R6, R20 ;  /* 0x00000006190f2224 */ /* 0x004fc400078e0214 */
[--C-:B------:R-:W-:Y:S02]  /*55e0*/  SHF.R.U64 R20, R22, UR4, R5.reuse ;  /* 0x0000000416147c19 */ /* 0x100fe40008001205 */
[----:B------:R-:W-:-:S03]  /*55f0*/  SHF.R.U32.HI R23, RZ, UR4, R5 ;  /* 0x00000004ff177c19 */ /* 0x000fc60008011605 */
[----:B------:R-:W-:Y:S02]  /*5600*/  IMAD.MOV.U32 R6, RZ, RZ, R20 ;  /* 0x000000ffff067224 */ /* 0x000fe400078e0014 */
[----:B------:R-:W-:Y:S01]  /*5610*/  IMAD.MOV.U32 R5, RZ, RZ, R23 ;  /* 0x000000ffff057224 */ /* 0x000fe200078e0017 */
[----:B------:R-:W-:Y:S06]  /*5620*/  @!P0 BRA `(.L_x_119) ;  /* 0x00000000002c8947 */ /* 0x000fec0003800000 */
        /* <DEDUP_REMOVED lines=9> */
[----:B------:R-:W-:-:S04]  /*56c0*/  IMAD.WIDE.U32.X R4, R23, UR7, R4, P1 ;  /* 0x0000000717047c25 */ /* 0x000fc800088e0404 */
[----:B------:R-:W-:-:S07]  /*56d0*/  IMAD.MOV.U32 R6, RZ, RZ, R4 ;  /* 0x000000ffff067224 */ /* 0x000fce00078e0004 */
.L_x_119:
[----:B------:R-:W-:Y:S01]  /*56e0*/  ULDC UR4, c[0x0][0x648] ;  /* 0x0001920000047ab9 */ /* 0x000fe20000000800 */
[----:B------:R-:W-:Y:S01]  /*56f0*/  LOP3.LUT R4, R22, UR16, RZ, 0xc0, !PT ;  /* 0x0000001016047c12 */ /* 0x000fe2000f8ec0ff */
[----:B------:R-:W-:Y:S01]  /*5700*/  ULDC UR5, c[0x0][0x610] ;  /* 0x0001840000057ab9 */ /* 0x000fe20000000800 */
[----:B------:R-:W-:Y:S01]  /*5710*/  SHF.R.U64 R5, R6, UR4, R5 ;  /* 0x0000000406057c19 */ /* 0x000fe20008001205 */
[----:B------:R-:W-:Y:S01]  /*5720*/  ULDC UR4, c[0x0][0x638] ;  /* 0x00018e0000047ab9 */ /* 0x000fe20000000800 */
[----:B------:R-:W-:-:S03]  /*5730*/  LOP3.LUT R21, R21, UR15, RZ, 0xc0, !PT ;  /* 0x0000000f15157c12 */ /* 0x000fc6000f8ec0ff */
[----:B------:R-:W-:Y:S02]  /*5740*/  IMAD.MOV R7, RZ, RZ, -R5 ;  /* 0x000000ffff077224 */ /* 0x000fe400078e0a05 */
[----:B------:R-:W-:Y:S02]  /*5750*/  IMAD R4, R5, UR17, R4 ;  /* 0x0000001105047c24 */ /* 0x000fe4000f8e0204 */
[----:B------:R-:W-:Y:S01]  /*5760*/  IMAD R20, R7, UR4, R20 ;  /* 0x0000000407147c24 */ /* 0x000fe2000f8e0214 */
[----:B------:R-:W-:Y:S01]  /*5770*/  ULDC UR4, c[0x0][0x600] ;  /* 0x0001800000047ab9 */ /* 0x000fe20000000800 */
[----:B------:R-:W-:Y:S02]  /*5780*/  IMAD R15, R4, UR5, R15 ;  /* 0x00000005040f7c24 */ /* 0x000fe4000f8e020f */
[----:B------:R-:W-:Y:S02]  /*5790*/  IMAD R20, R20, UR4, R21 ;  /* 0x0000000414147c24 */ /* 0x000fe4000f8e0215 */
[----:B------:R-:W-:-:S02]  /*57a0*/  IMAD.MOV.U32 R4, RZ, RZ, 0x1 ;  /* 0x00000001ff047424 */ /* 0x000fc400078e00ff */
[----:B------:R-:W-:Y:S01]  /*57b0*/  IMAD.MOV.U32 R7, RZ, RZ, R14 ;  /* 0x000000ffff077224 */ /* 0x000fe200078e000e */
[----:B------:R-:W-:Y:S02]  /*57c0*/  SEL R21, R20, R15, !P2 ;  /* 0x0000000f14157207 */ /* 0x000fe40005000000 */
[----:B------:R-:W-:-:S07]  /*57d0*/  SEL R20, R15, R20, !P2 ;  /* 0x000000140f147207 */ /* 0x000fce0005000000 */
.L_x_117:
[----:B------:R-:W-:Y:S05]  /*57e0*/  BSYNC B1 ;  /* 0x0000000000017941 */ /* 0x000fea0003800000 */
.L_x_116:
[----:B------:R-:W-:-:S13]  /*57f0*/  LOP3.LUT P0, RZ, R4, 0xff, RZ, 0xc0, !PT ;  /* 0x000000ff04ff7812 */ /* 0x000fda000780c0ff */
[----:B------:R-:W-:Y:S05]  /*5800*/  @P0 BRA `(.L_x_120) ;  /* 0xfffffff400380947 */ /* 0x000fea000383ffff */
[----:B------:R-:W-:Y:S05]  /*5810*/  BSYNC B0 ;  /* 0x0000000000007941 */ /* 0x000fea0003800000 */
.L_x_109:
[----:B------:R-:W-:-:S03]  /*5820*/  UMOV UR4, 0xffffffff ;  /* 0xffffffff00047882 */ /* 0x000fc60000000000 */
[----:B------:R-:W-:Y:S05]  /*5830*/  BRA.DIV UR4, `(.L_x_121) ;  /* 0x0000001604b87947 */ /* 0x000fea000b800000 */
[----:B------:R-:W-:-:S13]  /*5840*/  ELECT P6, URZ, PT ;  /* 0x00000000003f782f */ /* 0x000fda00038c0000 */
.L_x_168:
[----:B------:R-:W-:Y:S04]  /*5850*/  BSSY B0, `(.L_x_122) ;  /* 0x0000154000007945 */ /* 0x000fe80003800000 */
[----:B------:R-:W-:Y:S05]  /*5860*/  @!P6 BRA `(.L_x_123) ;  /* 0x000000140048e947 */ /* 0x000fea0003800000 */
[----:B------:R-:W-:-:S04]  /*5870*/  LOP3.LUT R18, R18, 0x2, RZ, 0xfc, !PT ;  /* 0x0000000212127812 */ /* 0x000fc800078efcff */
[----:B------:R-:W-:-:S13]  /*5880*/  ISETP.NE.AND P0, PT, R18, 0x3, PT ;  /* 0x000000031200780c */ /* 0x000fda0003f05270 */
[----:B------:R-:W-:Y:S05]  /*5890*/  @!P0 BRA `(.L_x_124) ;  /* 0x0000000000048947 */ /* 0x000fea0003800000 */
[----:B------:R-:W-:Y:S01]  /*58a0*/  BPT.TRAP 0x1 ;  /* 0x000000040000795c */ /* 0x000fe20000300000 */
.L_x_124:
[----:B------:R-:W0:Y:S01]  /*58b0*/  S2R R5, SR_CgaCtaId ;  /* 0x0000000000057919 */ /* 0x000e220000008800 */
[----:B------:R-:W-:Y:S02]  /*58c0*/  MOV R0, 0x400 ;  /* 0x0000040000007802 */ /* 0x000fe40000000f00 */
[----:B------:R-:W-:Y:S02]  /*58d0*/  SHF.L.U32 R2, R3, 0x1f, RZ ;  /* 0x0000001f03027819 */ /* 0x000fe400000006ff */
[----:B0-----:R-:W-:-:S05]  /*58e0*/  LEA R5, R5, R0, 0x18 ;  /* 0x0000000005057211 */ /* 0x001fca00078ec0ff */
[----:B------:R-:W-:-:S04]  /*58f0*/  VIADD R5, R5, 0x128 ;  /* 0x0000012805057836 */ /* 0x000fc80000000000 */
[C---:B------:R-:W-:Y:S02]  /*5900*/  IMAD R7, R8.reuse, 0x8, R5 ;  /* 0x0000000808077824 */ /* 0x040fe400078e0205 */
[----:B------:R-:W-:Y:S02]  /*5910*/  VIADD R8, R8, 0x1 ;  /* 0x0000000108087836 */ /* 0x000fe40000000000 */
[----:B------:R-:W0:Y:S03]  /*5920*/  SYNCS.PHASECHK.TRANS64.TRYWAIT P0, [R7+URZ], R2 ;  /* 0x00000002070075a7 */ /* 0x000e26000800017f */
[----:B------:R-:W-:-:S04]  /*5930*/  ISETP.NE.AND P1, PT, R8, 0x25, PT ;  /* 0x000000250800780c */ /* 0x000fc80003f25270 */
[----:B------:R-:W-:Y:S02]  /*5940*/  SEL R0, RZ, 0x1, P1 ;  /* 0x00000001ff007807 */ /* 0x000fe40000800000 */
[----:B------:R-:W-:Y:S02]  /*5950*/  SEL R8, R8, RZ, P1 ;  /* 0x000000ff08087207 */ /* 0x000fe40000800000 */
[----:B------:R-:W-:-:S03]  /*5960*/  LOP3.LUT R9, R3, R0, RZ, 0x3c, !PT ;  /* 0x0000000003097212 */ /* 0x000fc600078e3cff */
[----:B------:R-:W-:Y:S01]  /*5970*/  IMAD R6, R8, 0x8, R5 ;  /* 0x0000000808067824 */ /* 0x000fe200078e0205 */
[----:B------:R-:W-:Y:S01]  /*5980*/  SHF.L.U32 R3, R9, 0x1f, RZ ;  /* 0x0000001f09037819 */ /* 0x000fe200000006ff */
[----:B0-----:R-:W-:Y:S06]  /*5990*/  @!P0 BRA `(.L_x_125) ;  /* 0x0000001400808947 */ /* 0x001fec0003800000 */
.L_x_169:
[----:B------:R-:W1:Y:S01]  /*59a0*/  SYNCS.PHASECHK.TRANS64.TRYWAIT P0, [R6+URZ], R3 ;  /* 0x00000003060075a7 */ /* 0x000e62000800017f */
[----:B------:R-:W-:-:S05]  /*59b0*/  VIADD R0, R8, 0x1 ;  /* 0x0000000108007836 */ /* 0x000fca0000000000 */
[----:B------:R-:W-:-:S04]  /*59c0*/  ISETP.NE.AND P1, PT, R0, 0x25, PT ;  /* 0x000000250000780c */ /* 0x000fc80003f25270 */
[----:B0-----:R-:W-:Y:S02]  /*59d0*/  SEL R2, RZ, 0x1, P1 ;  /* 0x00000001ff027807 */ /* 0x001fe40000800000 */
[----:B------:R-:W-:Y:S02]  /*59e0*/  SEL R0, R0, RZ, P1 ;  /* 0x000000ff00007207 */ /* 0x000fe40000800000 */
[----:B------:R-:W-:-:S03]  /*59f0*/  LOP3.LUT R9, R9, R2, RZ, 0x3c, !PT ;  /* 0x0000000209097212 */ /* 0x000fc600078e3cff */
[----:B------:R-:W-:Y:S01]  /*5a00*/  IMAD R7, R0, 0x8, R5 ;  /* 0x0000000800077824 */ /* 0x000fe200078e0205 */
[----:B------:R-:W-:Y:S01]  /*5a10*/  SHF.L.U32 R4, R9, 0x1f, RZ ;  /* 0x0000001f09047819 */ /* 0x000fe200000006ff */
[----:B-1----:R-:W-:Y:S06]  /*5a20*/  @!P0 BRA `(.L_x_126) ;  /* 0x0000001400708947 */ /* 0x002fec0003800000 */
.L_x_170:
[----:B------:R-:W1:Y:S01]  /*5a30*/  SYNCS.PHASECHK.TRANS64.TRYWAIT P0, [R7+URZ], R4 ;  /* 0x00000004070075a7 */ /* 0x000e62000800017f */
[----:B------:R-:W-:-:S05]  /*5a40*/  VIADD R0, R0, 0x1 ;  /* 0x0000000100007836 */ /* 0x000fca0000000000 */
[----:B------:R-:W-:-:S04]  /*5a50*/  ISETP.NE.AND P1, PT, R0, 0x25, PT ;  /* 0x000000250000780c */ /* 0x000fc80003f25270 */
[----:B------:R-:W-:Y:S02]  /*5a60*/  SEL R2, RZ, 0x1, P1 ;  /* 0x00000001ff027807 */ /* 0x000fe40000800000 */
[----:B------:R-:W-:Y:S02]  /*5a70*/  SEL R0, R0, RZ, P1 ;  /* 0x000000ff00007207 */ /* 0x000fe40000800000 */
[----:B------:R-:W-:-:S03]  /*5a80*/  LOP3.LUT R9, R9, R2, RZ, 0x3c, !PT ;  /* 0x0000000209097212 */ /* 0x000fc600078e3cff */
[----:B0-----:R-:W-:Y:S01]  /*5a90*/  IMAD R6, R0, 0x8, R5 ;  /* 0x0000000800067824 */ /* 0x001fe200078e0205 */
[----:B------:R-:W-:Y:S01]  /*5aa0*/  SHF.L.U32 R3, R9, 0x1f, RZ ;  /* 0x0000001f09037819 */ /* 0x000fe200000006ff */
[----:B-1----:R-:W-:Y:S06]  /*5ab0*/  @!P0 BRA `(.L_x_127) ;  /* 0x0000001400608947 */ /* 0x002fec0003800000 */
.L_x_171:
        /* <DEDUP_REMOVED lines=9> */
.L_x_172:
        /* <DEDUP_REMOVED lines=9> */
.L_x_173:
        /* <DEDUP_REMOVED lines=9> */
.L_x_174:
        /* <DEDUP_REMOVED lines=9> */
.L_x_175:
        /* <DEDUP_REMOVED lines=9> */
.L_x_176:
        /* <DEDUP_REMOVED lines=9> */
.L_x_177:
        /* <DEDUP_REMOVED lines=9> */
.L_x_178:
        /* <DEDUP_REMOVED lines=9> */
.L_x_179:
        /* <DEDUP_REMOVED lines=9> */
.L_x_180:
        /* <DEDUP_REMOVED lines=9> */
.L_x_181:
        /* <DEDUP_REMOVED lines=9> */
.L_x_182:
        /* <DEDUP_REMOVED lines=9> */
.L_x_183:
        /* <DEDUP_REMOVED lines=9> */
.L_x_184:
        /* <DEDUP_REMOVED lines=9> */
.L_x_185:
        /* <DEDUP_REMOVED lines=9> */
.L_x_186:
        /* <DEDUP_REMOVED lines=9> */
.L_x_187:
        /* <DEDUP_REMOVED lines=9> */
.L_x_188:
        /* <DEDUP_REMOVED lines=9> */
.L_x_189:
        /* <DEDUP_REMOVED lines=9> */
.L_x_190:
        /* <DEDUP_REMOVED lines=9> */
.L_x_191:
        /* <DEDUP_REMOVED lines=9> */
.L_x_192:
        /* <DEDUP_REMOVED lines=9> */
.L_x_193:
        /* <DEDUP_REMOVED lines=9> */
.L_x_194:
        /* <DEDUP_REMOVED lines=9> */
.L_x_195:
        /* <DEDUP_REMOVED lines=9> */
.L_x_196:
        /* <DEDUP_REMOVED lines=9> */
.L_x_197:
        /* <DEDUP_REMOVED lines=9> */
.L_x_198:
        /* <DEDUP_REMOVED lines=9> */
.L_x_199:
        /* <DEDUP_REMOVED lines=9> */
.L_x_200:
        /* <DEDUP_REMOVED lines=9> */
.L_x_201:
        /* <DEDUP_REMOVED lines=9> */
.L_x_202:
        /* <DEDUP_REMOVED lines=9> */
.L_x_203:
[----:B------:R-:W1:Y:S01]  /*6cc0*/  SYNCS.PHASECHK.TRANS64.TRYWAIT P0, [R6+URZ], R3 ;  /* 0x00000003060075a7 */ /* 0x000e62000800017f */
[----:B------:R-:W-:-:S05]  /*6cd0*/  VIADD R0, R0, 0x1 ;  /* 0x0000000100007836 */ /* 0x000fca0000000000 */
[----:B------:R-:W-:-:S04]  /*6ce0*/  ISETP.NE.AND P1, PT, R0, 0x25, PT ;  /* 0x000000250000780c */ /* 0x000fc80003f25270 */
[----:B------:R-:W-:Y:S02]  /*6cf0*/  SEL R2, RZ, 0x1, P1 ;  /* 0x00000001ff027807 */ /* 0x000fe40000800000 */
[----:B------:R-:W-:Y:S02]  /*6d00*/  SEL R0, R0, RZ, P1 ;  /* 0x000000ff00007207 */ /* 0x000fe40000800000 */
[----:B------:R-:W-:Y:S01]  /*6d10*/  LOP3.LUT R2, R9, R2, RZ, 0x3c, !PT ;  /* 0x0000000209027212 */ /* 0x000fe200078e3cff */
[----:B-1----:R-:W-:Y:S06]  /*6d20*/  @!P0 BRA `(.L_x_160) ;  /* 0x0000000c00588947 */ /* 0x002fec0003800000 */
.L_x_204:
[----:B------:R-:W-:Y:S01]  /*6d30*/  IMAD R5, R0, 0x8, R5 ;  /* 0x0000000800057824 */ /* 0x000fe200078e0205 */
[----:B------:R-:W-:-:S07]  /*6d40*/  SHF.L.U32 R0, R2, 0x1f, RZ ;  /* 0x0000001f02007819 */ /* 0x000fce00000006ff */
.L_x_161:
[----:B--2---:R2:W3:Y:S02]  /*6d50*/  SYNCS.PHASECHK.TRANS64.TRYWAIT P0, [R5+URZ], R0 ;  /* 0x00000000050075a7 */ /* 0x0044e4000800017f */
[----:B---3--:R-:W-:Y:S05]  /*6d60*/  @!P0 NANOSLEEP.SYNCS 0x989680 ;  /* 0x009896800000895d */ /* 0x008fea0003900000 */
[----:B------:R-:W3:Y:S02]  /*6d70*/  @!P0 SYNCS.PHASECHK.TRANS64 P0, [R5+URZ], R0 ;  /* 0x00000000050085a7 */ /* 0x000ee4000800007f */
[----:B---3--:R-:W-:Y:S05]  /*6d80*/  @!P0 BRA `(.L_x_161) ;  /* 0xfffffffc00f08947 */ /* 0x008fea000383ffff */
.L_x_123:
[----:B------:R-:W-:Y:S05]  /*6d90*/  BSYNC B0 ;  /* 0x0000000000007941 */ /* 0x000fea0003800000 */
.L_x_122:
[----:B------:R-:W-:Y:S05]  /*6da0*/  EXIT ;  /* 0x000000000000794d */ /* 0x000fea0003800000 */
.L_x_22:
[----:B-1----:R1:W2:Y:S02]  /*6db0*/  SYNCS.PHASECHK.TRANS64.TRYWAIT P1, [R3+URZ], R0 ;  /* 0x00000000030075a7 */ /* 0x0022a4000802017f */
[----:B--2---:R-:W-:Y:S05]  /*6dc0*/  @!P1 NANOSLEEP.SYNCS 0x989680 ;  /* 0x009896800000995d */ /* 0x004fea0003900000 */
[----:B------:R-:W2:Y:S02]  /*6dd0*/  @!P1 SYNCS.PHASECHK.TRANS64 P1, [R3+URZ], R0 ;  /* 0x00000000030095a7 */ /* 0x000ea4000802007f */
[----:B--2---:R-:W-:Y:S05]  /*6de0*/  @!P1 BRA `(.L_x_22) ;  /* 0xfffffffc00f09947 */ /* 0x004fea000383ffff */
[----:B------:R-:W-:Y:S05]  /*6df0*/  BRA `(.L_x_21) ;  /* 0xffffffac00747947 */ /* 0x000fea000383ffff */
.L_x_27:
[----:B-1----:R1:W2:Y:S02]  /*6e00*/  SYNCS.PHASECHK.TRANS64.TRYWAIT P1, [R5+URZ], R4 ;  /* 0x00000004050075a7 */ /* 0x0022a4000802017f */
[----:B--2---:R-:W-:Y:S05]  /*6e10*/  @!P1 NANOSLEEP.SYNCS 0x989680 ;  /* 0x009896800000995d */ /* 0x004fea0003900000 */
[----:B------:R-:W2:Y:S02]  /*6e20*/  @!P1 SYNCS.PHASECHK.TRANS64 P1, [R5+URZ], R4 ;  /* 0x00000004050095a7 */ /* 0x000ea4000802007f */
[----:B--2---:R-:W-:Y:S05]  /*6e30*/  @!P1 BRA `(.L_x_27) ;  /* 0xfffffffc00f09947 */ /* 0x004fea000383ffff */
[----:B------:R-:W-:Y:S05]  /*6e40*/  BRA `(.L_x_26) ;  /* 0xffffffac00f47947 */ /* 0x000fea000383ffff */
.L_x_110:
[----:B------:R-:W-:Y:S01]  /*6e50*/  BSSY B1, `(.L_x_162) ;  /* 0x0000006000017945 */ /* 0x000fe20003800000 */
[----:B------:R-:W-:-:S07]  /*6e60*/  IMAD.MOV.U32 R15, RZ, RZ, -0x1 ;  /* 0xffffffffff0f7424 */ /* 0x000fce00078e00ff */
[----:B------:R-:W-:Y:S05]  /*6e70*/  WARPSYNC.COLLECTIVE R15, `(.L_x_163) ;  /* 0x000000000f0c7348 */ /* 0x000fea0003c00000 */
[----:B------:R-:W-:Y:S02]  /*6e80*/  ELECT P6, UR62, PT ;  /* 0x00000000003e782f */ /* 0x000fe400038c0000 */
[----:B------:R-:W-:Y:S01]  /*6e90*/  MOV R14, UR62 ;  /* 0x0000003e000e7c02 */ /* 0x000fe20008000f00 */
[----:B------:R-:W-:Y:S10]  /*6ea0*/  ENDCOLLECTIVE ;  /* 0x000000000000791b */ /* 0x000ff40003800000 */
.L_x_163:
[----:B------:R-:W-:Y:S05]  /*6eb0*/  BSYNC B1 ;  /* 0x0000000000017941 */ /* 0x000fea0003800000 */
.L_x_162:
[----:B------:R-:W-:Y:S05]  /*6ec0*/  BRA `(.L_x_164) ;  /* 0xffffffdc00947947 */ /* 0x000fea000383ffff */
.L_x_113:
[----:B-1----:R1:W2:Y:S02]  /*6ed0*/  SYNCS.PHASECHK.TRANS64.TRYWAIT P0, [R23+URZ+0x128], R14 ;  /* 0x0001280e170075a7 */ /* 0x0022a4000800017f */
[----:B--2---:R-:W-:Y:S05]  /*6ee0*/  @!P0 NANOSLEEP.SYNCS 0x989680 ;  /* 0x009896800000895d */ /* 0x004fea0003900000 */
[----:B------:R-:W2:Y:S02]  /*6ef0*/  @!P0 SYNCS.PHASECHK.TRANS64 P0, [R23+URZ+0x128], R14 ;  /* 0x0001280e170085a7 */ /* 0x000ea4000800007f */
[----:B--2---:R-:W-:Y:S05]  /*6f00*/  @!P0 BRA `(.L_x_113) ;  /* 0xfffffffc00f08947 */ /* 0x004fea000383ffff */
[----:B------:R-:W-:Y:S05]  /*6f10*/  BRA `(.L_x_165) ;  /* 0xffffffdc00cc7947 */ /* 0x000fea000383ffff */
.L_x_121:
[----:B------:R-:W-:Y:S01]  /*6f20*/  BSSY B0, `(.L_x_166) ;  /* 0x0000006000007945 */ /* 0x000fe20003800000 */
[----:B------:R-:W-:-:S07]  /*6f30*/  IMAD.MOV.U32 R15, RZ, RZ, -0x1 ;  /* 0xffffffffff0f7424 */ /* 0x000fce00078e00ff */
[----:B------:R-:W-:Y:S05]  /*6f40*/  WARPSYNC.COLLECTIVE R15, `(.L_x_167) ;  /* 0x000000000f0c7348 */ /* 0x000fea0003c00000 */
[----:B------:R-:W-:Y:S02]  /*6f50*/  ELECT P6, UR62, PT ;  /* 0x00000000003e782f */ /* 0x000fe400038c0000 */
[----:B------:R-:W-:Y:S01]  /*6f60*/  MOV R14, UR62 ;  /* 0x0000003e000e7c02 */ /* 0x000fe20008000f00 */
[----:B------:R-:W-:Y:S10]  /*6f70*/  ENDCOLLECTIVE ;  /* 0x000000000000791b */ /* 0x000ff40003800000 */
.L_x_167:
[----:B------:R-:W-:Y:S05]  /*6f80*/  BSYNC B0 ;  /* 0x0000000000007941 */ /* 0x000fea0003800000 */
.L_x_166:
[----:B------:R-:W-:Y:S05]  /*6f90*/  BRA `(.L_x_168) ;  /* 0xffffffe8002c7947 */ /* 0x000fea000383ffff */
.L_x_125:
[----:B0-----:R0:W1:Y:S02]  /*6fa0*/  SYNCS.PHASECHK.TRANS64.TRYWAIT P0, [R7+URZ], R2 ;  /* 0x00000002070075a7 */ /* 0x001064000800017f */
[----:B-1----:R-:W-:Y:S05]  /*6fb0*/  @!P0 NANOSLEEP.SYNCS 0x989680 ;  /* 0x009896800000895d */ /* 0x002fea0003900000 */
[----:B------:R-:W1:Y:S02]  /*6fc0*/  @!P0 SYNCS.PHASECHK.TRANS64 P0, [R7+URZ], R2 ;  /* 0x00000002070085a7 */ /* 0x000e64000800007f */
[----:B-1----:R-:W-:Y:S05]  /*6fd0*/  @!P0 BRA `(.L_x_125) ;  /* 0xfffffffc00f08947 */ /* 0x002fea000383ffff */
[----:B------:R-:W-:Y:S05]  /*6fe0*/  BRA `(.L_x_169) ;  /* 0xffffffe8006c7947 */ /* 0x000fea000383ffff */
.L_x_126:
[----:B0-----:R0:W1:Y:S02]  /*6ff0*/  SYNCS.PHASECHK.TRANS64.TRYWAIT P0, [R6+URZ], R3 ;  /* 0x00000003060075a7 */ /* 0x001064000800017f */
[----:B-1----:R-:W-:Y:S05]  /*7000*/  @!P0 NANOSLEEP.SYNCS 0x989680 ;  /* 0x009896800000895d */ /* 0x002fea0003900000 */
[----:B------:R-:W1:Y:S02]  /*7010*/  @!P0 SYNCS.PHASECHK.TRANS64 P0, [R6+URZ], R3 ;  /* 0x00000003060085a7 */ /* 0x000e64000800007f */
[----:B-1----:R-:W-:Y:S05]  /*7020*/  @!P0 BRA `(.L_x_126) ;  /* 0xfffffffc00f08947 */ /* 0x002fea000383ffff */
[----:B------:R-:W-:Y:S05]  /*7030*/  BRA `(.L_x_170) ;  /* 0xffffffe8007c7947 */ /* 0x000fea000383ffff */
.L_x_127:
[----:B0-----:R0:W1:Y:S02]  /*7040*/  SYNCS.PHASECHK.TRANS64.TRYWAIT P0, [R7+URZ], R4 ;  /* 0x00000004070075a7 */ /* 0x001064000800017f */
[----:B-1----:R-:W-:Y:S05]  /*7050*/  @!P0 NANOSLEEP.SYNCS 0x989680 ;  /* 0x009896800000895d */ /* 0x002fea0003900000 */
[----:B------:R-:W1:Y:S02]  /*7060*/  @!P0 SYNCS.PHASECHK.TRANS64 P0, [R7+URZ], R4 ;  /* 0x00000004070085a7 */ /* 0x000e64000800007f */
[----:B-1----:R-:W-:Y:S05]  /*7070*/  @!P0 BRA `(.L_x_127) ;  /* 0xfffffffc00f08947 */ /* 0x002fea000383ffff */
[----:B------:R-:W-:Y:S05]  /*7080*/  BRA `(.L_x_171) ;  /* 0xffffffe8008c7947 */ /* 0x000fea000383ffff */
.L_x_128:
[----:B0-----:R0:W1:Y:S02]  /*7090*/  SYNCS.PHASECHK.TRANS64.TRYWAIT P0, [R6+URZ], R3 ;  /* 0x00000003060075a7 */ /* 0x001064000800017f */
[----:B-1----:R-:W-:Y:S05]  /*70a0*/  @!P0 NANOSLEEP.SYNCS 0x989680 ;  /* 0x009896800000895d */ /* 0x002fea0003900000 */
[----:B------:R-:W1:Y:S02]  /*70b0*/  @!P0 SYNCS.PHASECHK.TRANS64 P0, [R6+URZ], R3 ;  /* 0x00000003060085a7 */ /* 0x000e64000800007f */
[----:B-1----:R-:W-:Y:S05]  /*70c0*/  @!P0 BRA `(.L_x_128) ;  /* 0xfffffffc00f08947 */ /* 0x002fea000383ffff */
[----:B------:R-:W-:Y:S05]  /*70d0*/  BRA `(.L_x_172) ;  /* 0xffffffe8009c7947 */ /* 0x000fea000383ffff */
.L_x_129:
[----:B0-----:R0:W1:Y:S02]  /*70e0*/  SYNCS.PHASECHK.TRANS64.TRYWAIT P0, [R7+URZ], R4 ;  /* 0x00000004070075a7 */ /* 0x001064000800017f */
[----:B-1----:R-:W-:Y:S05]  /*70f0*/  @!P0 NANOSLEEP.SYNCS 0x989680 ;  /* 0x009896800000895d */ /* 0x002fea0003900000 */
[----:B------:R-:W1:Y:S02]  /*7100*/  @!P0 SYNCS.PHASECHK.TRANS64 P0, [R7+URZ], R4 ;  /* 0x00000004070085a7 */ /* 0x000e64000800007f */
[----:B-1----:R-:W-:Y:S05]  /*7110*/  @!P0 BRA `(.L_x_129) ;  /* 0xfffffffc00f08947 */ /* 0x002fea000383ffff */
[----:B------:R-:W-:Y:S05]  /*7120*/  BRA `(.L_x_173) ;  /* 0xffffffe800ac7947 */ /* 0x000fea000383ffff */
.L_x_130:
[----:B0-----:R0:W1:Y:S02]  /*7130*/  SYNCS.PHASECHK.TRANS64.TRYWAIT P0, [R6+URZ], R3 ;  /* 0x00000003060075a7 */ /* 0x001064000800017f */
[----:B-1----:R-:W-:Y:S05]  /*7140*/  @!P0 NANOSLEEP.SYNCS 0x989680 ;  /* 0x009896800000895d */ /* 0x002fea0003900000 */
[----:B------:R-:W1:Y:S02]  /*7150*/  @!P0 SYNCS.PHASECHK.TRANS64 P0, [R6+URZ], R3 ;  /* 0x00000003060085a7 */ /* 0x000e64000800007f */
[----:B-1----:R-:W-:Y:S05]  /*7160*/  @!P0 BRA `(.L_x_130) ;  /* 0xfffffffc00f08947 */ /* 0x002fea000383ffff */
[----:B------:R-:W-:Y:S05]  /*7170*/  BRA `(.L_x_174) ;  /* 0xffffffe800bc7947 */ /* 0x000fea000383ffff */
.L_x_131:
[----:B0-----:R0:W1:Y:S02]  /*7180*/  SYNCS.PHASECHK.TRANS64.TRYWAIT P0, [R7+URZ], R4 ;  /* 0x00000004070075a7 */ /* 0x001064000800017f */
[----:B-1----:R-:W-:Y:S05]  /*7190*/  @!P0 NANOSLEEP.SYNCS 0x989680 ;  /* 0x009896800000895d */ /* 0x002fea0003900000 */
[----:B------:R-:W1:Y:S02]  /*71a0*/  @!P0 SYNCS.PHASECHK.TRANS64 P0, [R7+URZ], R4 ;  /* 0x00000004070085a7 */ /* 0x000e64000800007f */
[----:B-1----:R-:W-:Y:S05]  /*71b0*/  @!P0 BRA `(.L_x_131) ;  /* 0xfffffffc00f08947 */ /* 0x002fea000383ffff */
[----:B------:R-:W-:Y:S05]  /*71c0*/  BRA `(.L_x_175) ;  /* 0xffffffe800cc7947 */ /* 0x000fea000383ffff */
.L_x_132:
[----:B0-----:R0:W1:Y:S02]  /*71d0*/  SYNCS.PHASECHK.TRANS64.TRYWAIT P0, [R6+URZ], R3 ;  /* 0x00000003060075a7 */ /* 0x001064000800017f */
[----:B-1----:R-:W-:Y:S05]  /*71e0*/  @!P0 NANOSLEEP.SYNCS 0x989680 ;  /* 0x009896800000895d */ /* 0x002fea0003900000 */
[----:B------:R-:W1:Y:S02]  /*71f0*/  @!P0 SYNCS.PHASECHK.TRANS64 P0, [R6+URZ], R3 ;  /* 0x00000003060085a7 */ /* 0x000e64000800007f */
[----:B-1----:R-:W-:Y:S05]  /*7200*/  @!P0 BRA `(.L_x_132) ;  /* 0xfffffffc00f08947 */ /* 0x002fea000383ffff */
[----:B------:R-:W-:Y:S05]  /*7210*/  BRA `(.L_x_176) ;  /* 0xffffffe800dc7947 */ /* 0x000fea000383ffff */
.L_x_133:
[----:B0-----:R0:W1:Y:S02]  /*7220*/  SYNCS.PHASECHK.TRANS64.TRYWAIT P0, [R7+URZ], R4 ;  /* 0x00000004070075a7 */ /* 0x001064000800017f */
[----:B-1----:R-:W-:Y:S05]  /*7230*/  @!P0 NANOSLEEP.SYNCS 0x989680 ;  /* 0x009896800000895d */ /* 0x002fea0003900000 */
[----:B------:R-:W1:Y:S02]  /*7240*/  @!P0 SYNCS.PHASECHK.TRANS64 P0, [R7+URZ], R4 ;  /* 0x00000004070085a7 */ /* 0x000e64000800007f */
[----:B-1----:R-:W-:Y:S05]  /*7250*/  @!P0 BRA `(.L_x_133) ;  /* 0xfffffffc00f08947 */ /* 0x002fea000383ffff */
[----:B------:R-:W-:Y:S05]  /*7260*/  BRA `(.L_x_177) ;  /* 0xffffffe800ec7947 */ /* 0x000fea000383ffff */
.L_x_134:
[----:B0-----:R0:W1:Y:S02]  /*7270*/  SYNCS.PHASECHK.TRANS64.TRYWAIT P0, [R6+URZ], R3 ;  /* 0x00000003060075a7 */ /* 0x001064000800017f */
[----:B-1----:R-:W-:Y:S05]  /*7280*/  @!P0 NANOSLEEP.SYNCS 0x989680 ;  /* 0x009896800000895d */ /* 0x002fea0003900000 */
[----:B------:R-:W1:Y:S02]  /*7290*/  @!P0 SYNCS.PHASECHK.TRANS64 P0, [R6+URZ], R3 ;  /* 0x00000003060085a7 */ /* 0x000e64000800007f */
[----:B-1----:R-:W-:Y:S05]  /*72a0*/  @!P0 BRA `(.L_x_134) ;  /* 0xfffffffc00f08947 */ /* 0x002fea000383ffff */
[----:B------:R-:W-:Y:S05]  /*72b0*/  BRA `(.L_x_178) ;  /* 0xffffffe800fc7947 */ /* 0x000fea000383ffff */
.L_x_135:
[----:B0-----:R0:W1:Y:S02]  /*72c0*/  SYNCS.PHASECHK.TRANS64.TRYWAIT P0, [R7+URZ], R4 ;  /* 0x00000004070075a7 */ /* 0x001064000800017f */
[----:B-1----:R-:W-:Y:S05]  /*72d0*/  @!P0 NANOSLEEP.SYNCS 0x989680 ;  /* 0x009896800000895d */ /* 0x002fea0003900000 */
[----:B------:R-:W1:Y:S02]  /*72e0*/  @!P0 SYNCS.PHASECHK.TRANS64 P0, [R7+URZ], R4 ;  /* 0x00000004070085a7 */ /* 0x000e64000800007f */
[----:B-1----:R-:W-:Y:S05]  /*72f0*/  @!P0 BRA `(.L_x_135) ;  /* 0xfffffffc00f08947 */ /* 0x002fea000383ffff */
[----:B------:R-:W-:Y:S05]  /*7300*/  BRA `(.L_x_179) ;  /* 0xffffffec000c7947 */ /* 0x000fea000383ffff */
.L_x_136:
[----:B0-----:R0:W1:Y:S02]  /*7310*/  SYNCS.PHASECHK.TRANS64.TRYWAIT P0, [R6+URZ], R3 ;  /* 0x00000003060075a7 */ /* 0x001064000800017f */
[----:B-1----:R-:W-:Y:S05]  /*7320*/  @!P0 NANOSLEEP.SYNCS 0x989680 ;  /* 0x009896800000895d */ /* 0x002fea0003900000 */
[----:B------:R-:W1:Y:S02]  /*7330*/  @!P0 SYNCS.PHASECHK.TRANS64 P0, [R6+URZ], R3 ;  /* 0x00000003060085a7 */ /* 0x000e64000800007f */
[----:B-1----:R-:W-:Y:S05]  /*7340*/  @!P0 BRA `(.L_x_136) ;  /* 0xfffffffc00f08947 */ /* 0x002fea000383ffff */
[----:B------:R-:W-:Y:S05]  /*7350*/  BRA `(.L_x_180) ;  /* 0xffffffec001c7947 */ /* 0x000fea000383ffff */
.L_x_137:
[----:B0-----:R0:W1:Y:S02]  /*7360*/  SYNCS.PHASECHK.TRANS64.TRYWAIT P0, [R7+URZ], R4 ;  /* 0x00000004070075a7 */ /* 0x001064000800017f */
[----:B-1----:R-:W-:Y:S05]  /*7370*/  @!P0 NANOSLEEP.SYNCS 0x989680 ;  /* 0x009896800000895d */ /* 0x002fea0003900000 */
[----:B------:R-:W1:Y:S02]  /*7380*/  @!P0 SYNCS.PHASECHK.TRANS64 P0, [R7+URZ], R4 ;  /* 0x00000004070085a7 */ /* 0x000e64000800007f */
[----:B-1----:R-:W-:Y:S05]  /*7390*/  @!P0 BRA `(.L_x_137) ;  /* 0xfffffffc00f08947 */ /* 0x002fea000383ffff */
[----:B------:R-:W-:Y:S05]  /*73a0*/  BRA `(.L_x_181) ;  /* 0xffffffec002c7947 */ /* 0x000fea000383ffff */
.L_x_138:
[----:B0-----:R0:W1:Y:S02]  /*73b0*/  SYNCS.PHASECHK.TRANS64.TRYWAIT P0, [R6+URZ], R3 ;  /* 0x00000003060075a7 */ /* 0x001064000800017f */
[----:B-1----:R-:W-:Y:S05]  /*73c0*/  @!P0 NANOSLEEP.SYNCS 0x989680 ;  /* 0x009896800000895d */ /* 0x002fea0003900000 */
[----:B------:R-:W1:Y:S02]  /*73d0*/  @!P0 SYNCS.PHASECHK.TRANS64 P0, [R6+URZ], R3 ;  /* 0x00000003060085a7 */ /* 0x000e64000800007f */
[----:B-1----:R-:W-:Y:S05]  /*73e0*/  @!P0 BRA `(.L_x_138) ;  /* 0xfffffffc00f08947 */ /* 0x002fea000383ffff */
[----:B------:R-:W-:Y:S05]  /*73f0*/  BRA `(.L_x_182) ;  /* 0xffffffec003c7947 */ /* 0x000fea000383ffff */
.L_x_139:
[----:B0-----:R0:W1:Y:S02]  /*7400*/  SYNCS.PHASECHK.TRANS64.TRYWAIT P0, [R7+URZ], R4 ;  /* 0x00000004070075a7 */ /* 0x001064000800017f */
[----:B-1----:R-:W-:Y:S05]  /*7410*/  @!P0 NANOSLEEP.SYNCS 0x989680 ;  /* 0x009896800000895d */ /* 0x002fea0003900000 */
[----:B------:R-:W1:Y:S02]  /*7420*/  @!P0 SYNCS.PHASECHK.TRANS64 P0, [R7+URZ], R4 ;  /* 0x00000004070085a7 */ /* 0x000e64000800007f */
[----:B-1----:R-:W-:Y:S05]  /*7430*/  @!P0 BRA `(.L_x_139) ;  /* 0xfffffffc00f08947 */ /* 0x002fea000383ffff */
[----:B------:R-:W-:Y:S05]  /*7440*/  BRA `(.L_x_183) ;  /* 0xffffffec004c7947 */ /* 0x000fea000383ffff */
.L_x_140:
[----:B0-----:R0:W1:Y:S02]  /*7450*/  SYNCS.PHASECHK.TRANS64.TRYWAIT P0, [R6+URZ], R3 ;  /* 0x00000003060075a7 */ /* 0x001064000800017f */
[----:B-1----:R-:W-:Y:S05]  /*7460*/  @!P0 NANOSLEEP.SYNCS 0x989680 ;  /* 0x009896800000895d */ /* 0x002fea0003900000 */
[----:B------:R-:W1:Y:S02]  /*7470*/  @!P0 SYNCS.PHASECHK.TRANS64 P0, [R6+URZ], R3 ;  /* 0x00000003060085a7 */ /* 0x000e64000800007f */
[----:B-1----:R-:W-:Y:S05]  /*7480*/  @!P0 BRA `(.L_x_140) ;  /* 0xfffffffc00f08947 */ /* 0x002fea000383ffff */
[----:B------:R-:W-:Y:S05]  /*7490*/  BRA `(.L_x_184) ;  /* 0xffffffec005c7947 */ /* 0x000fea000383ffff */
.L_x_141:
[----:B0-----:R0:W1:Y:S02]  /*74a0*/  SYNCS.PHASECHK.TRANS64.TRYWAIT P0, [R7+URZ], R4 ;  /* 0x00000004070075a7 */ /* 0x001064000800017f */
[----:B-1----:R-:W-:Y:S05]  /*74b0*/  @!P0 NANOSLEEP.SYNCS 0x989680 ;  /* 0x009896800000895d */ /* 0x002fea0003900000 */
[----:B------:R-:W1:Y:S02]  /*74c0*/  @!P0 SYNCS.PHASECHK.TRANS64 P0, [R7+URZ], R4 ;  /* 0x00000004070085a7 */ /* 0x000e64000800007f */
[----:B-1----:R-:W-:Y:S05]  /*74d0*/  @!P0 BRA `(.L_x_141) ;  /* 0xfffffffc00f08947 */ /* 0x002fea000383ffff */
[----:B------:R-:W-:Y:S05]  /*74e0*/  BRA `(.L_x_185) ;  /* 0xffffffec006c7947 */ /* 0x000fea000383ffff */
.L_x_142:
[----:B0-----:R0:W1:Y:S02]  /*74f0*/  SYNCS.PHASECHK.TRANS64.TRYWAIT P0, [R6+URZ], R3 ;  /* 0x00000003060075a7 */ /* 0x001064000800017f */
[----:B-1----:R-:W-:Y:S05]  /*7500*/  @!P0 NANOSLEEP.SYNCS 0x989680 ;  /* 0x009896800000895d */ /* 0x002fea0003900000 */
[----:B------:R-:W1:Y:S02]  /*7510*/  @!P0 SYNCS.PHASECHK.TRANS64 P0, [R6+URZ], R3 ;  /* 0x00000003060085a7 */ /* 0x000e64000800007f */
[----:B-1----:R-:W-:Y:S05]  /*7520*/  @!P0 BRA `(.L_x_142) ;  /* 0xfffffffc00f08947 */ /* 0x002fea000383ffff */
[----:B------:R-:W-:Y:S05]  /*7530*/  BRA `(.L_x_186) ;  /* 0xffffffec007c7947 */ /* 0x000fea000383ffff */
.L_x_143:
[----:B0-----:R0:W1:Y:S02]  /*7540*/  SYNCS.PHASECHK.TRANS64.TRYWAIT P0, [R7+URZ], R4 ;  /* 0x00000004070075a7 */ /* 0x001064000800017f */
[----:B-1----:R-:W-:Y:S05]  /*7550*/  @!P0 NANOSLEEP.SYNCS 0x989680 ;  /* 0x009896800000895d */ /* 0x002fea0003900000 */
[----:B------:R-:W1:Y:S02]  /*7560*/  @!P0 SYNCS.PHASECHK.TRANS64 P0, [R7+URZ], R4 ;  /* 0x00000004070085a7 */ /* 0x000e64000800007f */
[----:B-1----:R-:W-:Y:S05]  /*7570*/  @!P0 BRA `(.L_x_143) ;  /* 0xfffffffc00f08947 */ /* 0x002fea000383ffff */
[----:B------:R-:W-:Y:S05]  /*7580*/  BRA `(.L_x_187) ;  /* 0xffffffec008c7947 */ /* 0x000fea000383ffff */
.L_x_144:
[----:B0-----:R0:W1:Y:S02]  /*7590*/  SYNCS.PHASECHK.TRANS64.TRYWAIT P0, [R6+URZ], R3 ;  /* 0x00000003060075a7 */ /* 0x001064000800017f */
[----:B-1----:R-:W-:Y:S05]  /*75a0*/  @!P0 NANOSLEEP.SYNCS 0x989680 ;  /* 0x009896800000895d */ /* 0x002fea0003900000 */
[----:B------:R-:W1:Y:S02]  /*75b0*/  @!P0 SYNCS.PHASECHK.TRANS64 P0, [R6+URZ], R3 ;  /* 0x00000003060085a7 */ /* 0x000e64000800007f */
[----:B-1----:R-:W-:Y:S05]  /*75c0*/  @!P0 BRA `(.L_x_144) ;  /* 0xfffffffc00f08947 */ /* 0x002fea000383ffff */
[----:B------:R-:W-:Y:S05]  /*75d0*/  BRA `(.L_x_188) ;  /* 0xffffffec009c7947 */ /* 0x000fea000383ffff */
.L_x_145:
[----:B0-----:R0:W1:Y:S02]  /*75e0*/  SYNCS.PHASECHK.TRANS64.TRYWAIT P0, [R7+URZ], R4 ;  /* 0x00000004070075a7 */ /* 0x001064000800017f */
[----:B-1----:R-:W-:Y:S05]  /*75f0*/  @!P0 NANOSLEEP.SYNCS 0x989680 ;  /* 0x009896800000895d */ /* 0x002fea0003900000 */
[----:B------:R-:W1:Y:S02]  /*7600*/  @!P0 SYNCS.PHASECHK.TRANS64 P0, [R7+URZ], R4 ;  /* 0x00000004070085a7 */ /* 0x000e64000800007f */
[----:B-1----:R-:W-:Y:S05]  /*7610*/  @!P0 BRA `(.L_x_145) ;  /* 0xfffffffc00f08947 */ /* 0x002fea000383ffff */
[----:B------:R-:W-:Y:S05]  /*7620*/  BRA `(.L_x_189) ;  /* 0xffffffec00ac7947 */ /* 0x000fea000383ffff */
.L_x_146:
[----:B0-----:R0:W1:Y:S02]  /*7630*/  SYNCS.PHASECHK.TRANS64.TRYWAIT P0, [R6+URZ], R3 ;  /* 0x00000003060075a7 */ /* 0x001064000800017f */
[----:B-1----:R-:W-:Y:S05]  /*7640*/  @!P0 NANOSLEEP.SYNCS 0x989680 ;  /* 0x009896800000895d */ /* 0x002fea0003900000 */
[----:B------:R-:W1:Y:S02]  /*7650*/  @!P0 SYNCS.PHASECHK.TRANS64 P0, [R6+URZ], R3 ;  /* 0x00000003060085a7 */ /* 0x000e64000800007f */
[----:B-1----:R-:W-:Y:S05]  /*7660*/  @!P0 BRA `(.L_x_146) ;  /* 0xfffffffc00f08947 */ /* 0x002fea000383ffff */
[----:B------:R-:W-:Y:S05]  /*7670*/  BRA `(.L_x_190) ;  /* 0xffffffec00bc7947 */ /* 0x000fea000383ffff */
.L_x_147:
[----:B0-----:R0:W1:Y:S02]  /*7680*/  SYNCS.PHASECHK.TRANS64.TRYWAIT P0, [R7+URZ], R4 ;  /* 0x00000004070075a7 */ /* 0x001064000800017f */
[----:B-1----:R-:W-:Y:S05]  /*7690*/  @!P0 NANOSLEEP.SYNCS 0x989680 ;  /* 0x009896800000895d */ /* 0x002fea0003900000 */
[----:B------:R-:W1:Y:S02]  /*76a0*/  @!P0 SYNCS.PHASECHK.TRANS64 P0, [R7+URZ], R4 ;  /* 0x00000004070085a7 */ /* 0x000e64000800007f */
[----:B-1----:R-:W-:Y:S05]  /*76b0*/  @!P0 BRA `(.L_x_147) ;  /* 0xfffffffc00f08947 */ /* 0x002fea000383ffff */
[----:B------:R-:W-:Y:S05]  /*76c0*/  BRA `(.L_x_191) ;  /* 0xffffffec00cc7947 */ /* 0x000fea000383ffff */
.L_x_148:
[----:B0-----:R0:W1:Y:S02]  /*76d0*/  SYNCS.PHASECHK.TRANS64.TRYWAIT P0, [R6+URZ], R3 ;  /* 0x00000003060075a7 */ /* 0x001064000800017f */
[----:B-1----:R-:W-:Y:S05]  /*76e0*/  @!P0 NANOSLEEP.SYNCS 0x989680 ;  /* 0x009896800000895d */ /* 0x002fea0003900000 */
[----:B------:R-:W1:Y:S02]  /*76f0*/  @!P0 SYNCS.PHASECHK.TRANS64 P0, [R6+URZ], R3 ;  /* 0x00000003060085a7 */ /* 0x000e64000800007f */
[----:B-1----:R-:W-:Y:S05]  /*7700*/  @!P0 BRA `(.L_x_148) ;  /* 0xfffffffc00f08947 */ /* 0x002fea000383ffff */
[----:B------:R-:W-:Y:S05]  /*7710*/  BRA `(.L_x_192) ;  /* 0xffffffec00dc7947 */ /* 0x000fea000383ffff */
.L_x_149:
[----:B0-----:R0:W1:Y:S02]  /*7720*/  SYNCS.PHASECHK.TRANS64.TRYWAIT P0, [R7+URZ], R4 ;  /* 0x00000004070075a7 */ /* 0x001064000800017f */
[----:B-1----:R-:W-:Y:S05]  /*7730*/  @!P0 NANOSLEEP.SYNCS 0x989680 ;  /* 0x009896800000895d */ /* 0x002fea0003900000 */
[----:B------:R-:W1:Y:S02]  /*7740*/  @!P0 SYNCS.PHASECHK.TRANS64 P0, [R7+URZ], R4 ;  /* 0x00000004070085a7 */ /* 0x000e64000800007f */
[----:B-1----:R-:W-:Y:S05]  /*7750*/  @!P0 BRA `(.L_x_149) ;  /* 0xfffffffc00f08947 */ /* 0x002fea000383ffff */
[----:B------:R-:W-:Y:S05]  /*7760*/  BRA `(.L_x_193) ;  /* 0xffffffec00ec7947 */ /* 0x000fea000383ffff */
.L_x_150:
[----:B0-----:R0:W1:Y:S02]  /*7770*/  SYNCS.PHASECHK.TRANS64.TRYWAIT P0, [R6+URZ], R3 ;  /* 0x00000003060075a7 */ /* 0x001064000800017f */
[----:B-1----:R-:W-:Y:S05]  /*7780*/  @!P0 NANOSLEEP.SYNCS 0x989680 ;  /* 0x009896800000895d */ /* 0x002fea0003900000 */
[----:B------:R-:W1:Y:S02]  /*7790*/  @!P0 SYNCS.PHASECHK.TRANS64 P0, [R6+URZ], R3 ;  /* 0x00000003060085a7 */ /* 0x000e64000800007f */
[----:B-1----:R-:W-:Y:S05]  /*77a0*/  @!P0 BRA `(.L_x_150) ;  /* 0xfffffffc00f08947 */ /* 0x002fea000383ffff */
[----:B------:R-:W-:Y:S05]  /*77b0*/  BRA `(.L_x_194) ;  /* 0xffffffec00fc7947 */ /* 0x000fea000383ffff */
.L_x_151:
[----:B0-----:R0:W1:Y:S02]  /*77c0*/  SYNCS.PHASECHK.TRANS64.TRYWAIT P0, [R7+URZ], R4 ;  /* 0x00000004070075a7 */ /* 0x001064000800017f */
[----:B-1----:R-:W-:Y:S05]  /*77d0*/  @!P0 NANOSLEEP.SYNCS 0x989680 ;  /* 0x009896800000895d */ /* 0x002fea0003900000 */
[----:B------:R-:W1:Y:S02]  /*77e0*/  @!P0 SYNCS.PHASECHK.TRANS64 P0, [R7+URZ], R4 ;  /* 0x00000004070085a7 */ /* 0x000e64000800007f */
[----:B-1----:R-:W-:Y:S05]  /*77f0*/  @!P0 BRA `(.L_x_151) ;  /* 0xfffffffc00f08947 */ /* 0x002fea000383ffff */
[----:B------:R-:W-:Y:S05]  /*7800*/  BRA `(.L_x_195) ;  /* 0xfffffff0000c7947 */ /* 0x000fea000383ffff */
.L_x_152:
[----:B0-----:R0:W1:Y:S02]  /*7810*/  SYNCS.PHASECHK.TRANS64.TRYWAIT P0, [R6+URZ], R3 ;  /* 0x00000003060075a7 */ /* 0x001064000800017f */
[----:B-1----:R-:W-:Y:S05]  /*7820*/  @!P0 NANOSLEEP.SYNCS 0x989680 ;  /* 0x009896800000895d */ /* 0x002fea0003900000 */
[----:B------:R-:W1:Y:S02]  /*7830*/  @!P0 SYNCS.PHASECHK.TRANS64 P0, [R6+URZ], R3 ;  /* 0x00000003060085a7 */ /* 0x000e64000800007f */
[----:B-1----:R-:W-:Y:S05]  /*7840*/  @!P0 BRA `(.L_x_152) ;  /* 0xfffffffc00f08947 */ /* 0x002fea000383ffff */
[----:B------:R-:W-:Y:S05]  /*7850*/  BRA `(.L_x_196) ;  /* 0xfffffff0001c7947 */ /* 0x000fea000383ffff */
.L_x_153:
[----:B0-----:R0:W1:Y:S02]  /*7860*/  SYNCS.PHASECHK.TRANS64.TRYWAIT P0, [R7+URZ], R4 ;  /* 0x00000004070075a7 */ /* 0x001064000800017f */
[----:B-1----:R-:W-:Y:S05]  /*7870*/  @!P0 NANOSLEEP.SYNCS 0x989680 ;  /* 0x009896800000895d */ /* 0x002fea0003900000 */
[----:B------:R-:W1:Y:S02]  /*7880*/  @!P0 SYNCS.PHASECHK.TRANS64 P0, [R7+URZ], R4 ;  /* 0x00000004070085a7 */ /* 0x000e64000800007f */
[----:B-1----:R-:W-:Y:S05]  /*7890*/  @!P0 BRA `(.L_x_153) ;  /* 0xfffffffc00f08947 */ /* 0x002fea000383ffff */
[----:B------:R-:W-:Y:S05]  /*78a0*/  BRA `(.L_x_197) ;  /* 0xfffffff0002c7947 */ /* 0x000fea000383ffff */
.L_x_154:
[----:B0-----:R0:W1:Y:S02]  /*78b0*/  SYNCS.PHASECHK.TRANS64.TRYWAIT P0, [R6+URZ], R3 ;  /* 0x00000003060075a7 */ /* 0x001064000800017f */
[----:B-1----:R-:W-:Y:S05]  /*78c0*/  @!P0 NANOSLEEP.SYNCS 0x989680 ;  /* 0x009896800000895d */ /* 0x002fea0003900000 */
[----:B------:R-:W1:Y:S02]  /*78d0*/  @!P0 SYNCS.PHASECHK.TRANS64 P0, [R6+URZ], R3 ;  /* 0x00000003060085a7 */ /* 0x000e64000800007f */
[----:B-1----:R-:W-:Y:S05]  /*78e0*/  @!P0 BRA `(.L_x_154) ;  /* 0xfffffffc00f08947 */ /* 0x002fea000383ffff */
[----:B------:R-:W-:Y:S05]  /*78f0*/  BRA `(.L_x_198) ;  /* 0xfffffff0003c7947 */ /* 0x000fea000383ffff */
.L_x_155:
[----:B0-----:R0:W1:Y:S02]  /*7900*/  SYNCS.PHASECHK.TRANS64.TRYWAIT P0, [R7+URZ], R4 ;  /* 0x00000004070075a7 */ /* 0x001064000800017f */
[----:B-1----:R-:W-:Y:S05]  /*7910*/  @!P0 NANOSLEEP.SYNCS 0x989680 ;  /* 0x009896800000895d */ /* 0x002fea0003900000 */
[----:B------:R-:W1:Y:S02]  /*7920*/  @!P0 SYNCS.PHASECHK.TRANS64 P0, [R7+URZ], R4 ;  /* 0x00000004070085a7 */ /* 0x000e64000800007f */
[----:B-1----:R-:W-:Y:S05]  /*7930*/  @!P0 BRA `(.L_x_155) ;  /* 0xfffffffc00f08947 */ /* 0x002fea000383ffff */
[----:B------:R-:W-:Y:S05]  /*7940*/  BRA `(.L_x_199) ;  /* 0xfffffff0004c7947 */ /* 0x000fea000383ffff */
.L_x_156:
[----:B0-----:R0:W1:Y:S02]  /*7950*/  SYNCS.PHASECHK.TRANS64.TRYWAIT P0, [R6+URZ], R3 ;  /* 0x00000003060075a7 */ /* 0x001064000800017f */
[----:B-1----:R-:W-:Y:S05]  /*7960*/  @!P0 NANOSLEEP.SYNCS 0x989680 ;  /* 0x009896800000895d */ /* 0x002fea0003900000 */
[----:B------:R-:W1:Y:S02]  /*7970*/  @!P0 SYNCS.PHASECHK.TRANS64 P0, [R6+URZ], R3 ;  /* 0x00000003060085a7 */ /* 0x000e64000800007f */
[----:B-1----:R-:W-:Y:S05]  /*7980*/  @!P0 BRA `(.L_x_156) ;  /* 0xfffffffc00f08947 */ /* 0x002fea000383ffff */
[----:B------:R-:W-:Y:S05]  /*7990*/  BRA `(.L_x_200) ;  /* 0xfffffff0005c7947 */ /* 0x000fea000383ffff */
.L_x_157:
[----:B0-----:R0:W1:Y:S02]  /*79a0*/  SYNCS.PHASECHK.TRANS64.TRYWAIT P0, [R7+URZ], R4 ;  /* 0x00000004070075a7 */ /* 0x001064000800017f */
[----:B-1----:R-:W-:Y:S05]  /*79b0*/  @!P0 NANOSLEEP.SYNCS 0x989680 ;  /* 0x009896800000895d */ /* 0x002fea0003900000 */
[----:B------:R-:W1:Y:S02]  /*79c0*/  @!P0 SYNCS.PHASECHK.TRANS64 P0, [R7+URZ], R4 ;  /* 0x00000004070085a7 */ /* 0x000e64000800007f */
[----:B-1----:R-:W-:Y:S05]  /*79d0*/  @!P0 BRA `(.L_x_157) ;  /* 0xfffffffc00f08947 */ /* 0x002fea000383ffff */
[----:B------:R-:W-:Y:S05]  /*79e0*/  BRA `(.L_x_201) ;  /* 0xfffffff0006c7947 */ /* 0x000fea000383ffff */
.L_x_158:
[----:B0-----:R0:W1:Y:S02]  /*79f0*/  SYNCS.PHASECHK.TRANS64.TRYWAIT P0, [R6+URZ], R3 ;  /* 0x00000003060075a7 */ /* 0x001064000800017f */
[----:B-1----:R-:W-:Y:S05]  /*7a00*/  @!P0 NANOSLEEP.SYNCS 0x989680 ;  /* 0x009896800000895d */ /* 0x002fea0003900000 */
[----:B------:R-:W1:Y:S02]  /*7a10*/  @!P0 SYNCS.PHASECHK.TRANS64 P0, [R6+URZ], R3 ;  /* 0x00000003060085a7 */ /* 0x000e64000800007f */
[----:B-1----:R-:W-:Y:S05]  /*7a20*/  @!P0 BRA `(.L_x_158) ;  /* 0xfffffffc00f08947 */ /* 0x002fea000383ffff */
[----:B------:R-:W-:Y:S05]  /*7a30*/  BRA `(.L_x_202) ;  /* 0xfffffff0007c7947 */ /* 0x000fea000383ffff */
.L_x_159:
[----:B0-----:R0:W1:Y:S02]  /*7a40*/  SYNCS.PHASECHK.TRANS64.TRYWAIT P0, [R7+URZ], R4 ;  /* 0x00000004070075a7 */ /* 0x001064000800017f */
[----:B-1----:R-:W-:Y:S05]  /*7a50*/  @!P0 NANOSLEEP.SYNCS 0x989680 ;  /* 0x009896800000895d */ /* 0x002fea0003900000 */
[----:B------:R-:W1:Y:S02]  /*7a60*/  @!P0 SYNCS.PHASECHK.TRANS64 P0, [R7+URZ], R4 ;  /* 0x00000004070085a7 */ /* 0x000e64000800007f */
[----:B-1----:R-:W-:Y:S05]  /*7a70*/  @!P0 BRA `(.L_x_159) ;  /* 0xfffffffc00f08947 */ /* 0x002fea000383ffff */
[----:B------:R-:W-:Y:S05]  /*7a80*/  BRA `(.L_x_203) ;  /* 0xfffffff0008c7947 */ /* 0x000fea000383ffff */
.L_x_160:
[----:B-1----:R1:W2:Y:S02]  /*7a90*/  SYNCS.PHASECHK.TRANS64.TRYWAIT P0, [R6+URZ], R3 ;  /* 0x00000003060075a7 */ /* 0x0022a4000800017f */
[----:B--2---:R-:W-:Y:S05]  /*7aa0*/  @!P0 NANOSLEEP.SYNCS 0x989680 ;  /* 0x009896800000895d */ /* 0x004fea0003900000 */
[----:B------:R-:W2:Y:S02]  /*7ab0*/  @!P0 SYNCS.PHASECHK.TRANS64 P0, [R6+URZ], R3 ;  /* 0x00000003060085a7 */ /* 0x000ea4000800007f */
[----:B--2---:R-:W-:Y:S05]  /*7ac0*/  @!P0 BRA `(.L_x_160) ;  /* 0xfffffffc00f08947 */ /* 0x004fea000383ffff */
[----:B------:R-:W-:Y:S05]  /*7ad0*/  BRA `(.L_x_204) ;  /* 0xfffffff000947947 */ /* 0x000fea000383ffff */
.L_x_205:
[----:B------:R-:W-:-:S00]  /*7ae0*/  BRA `(.L_x_205) ;  /* 0xfffffffc00fc7947 */ /* 0x000fc0000383ffff */
[----:B------:R-:W-:-:S00]  /*7af0*/  NOP ;  /* 0x0000000000007918 */ /* 0x000fc00000000000 */
        /* <DEDUP_REMOVED lines=8> */
.L_x_206:


//--------------------- .nv.global.init           --------------------------
	.section	.nv.global.init,"aw",@progbits
.nv.global.init:
	.type		$str$22,@object
	.size		$str$22,($str$23 - $str$22)
$str$22:
        /*0000*/ 	.byte	0x6b, 0x5f, 0x74, 0x69, 0x6c, 0x65, 0x5f, 0x63, 0x6f, 0x75, 0x6e, 0x74, 0x20, 0x3e, 0x3d, 0x20
        /*0010*/ 	.byte	0x31, 0x00
	.type		$str$23,@object
	.size		$str$23,(__unnamed_1 - $str$23)
$str$23:
        /*0012*/ 	.byte	0x2f, 0x74, 0x6d, 0x70, 0x2f, 0x63, 0x75, 0x74, 0x6c, 0x61, 0x73, 0x73, 0x5f, 0x73, 0x77, 0x65
        /*0022*/ 	.byte	0x65, 0x70, 0x5f, 0x73, 0x72, 0x63, 0x2f, 0x69, 0x6e, 0x63, 0x6c, 0x75, 0x64, 0x65, 0x2f, 0x63
        /*0032*/ 	.byte	0x75, 0x74, 0x6c, 0x61, 0x73, 0x73, 0x2f, 0x67, 0x65, 0x6d, 0x6d, 0x2f, 0x63, 0x6f, 0x6c, 0x6c
        /*0042*/ 	.byte	0x65, 0x63, 0x74, 0x69, 0x76, 0x65, 0x2f, 0x73, 0x6d, 0x39, 0x30, 0x5f, 0x6d, 0x6d, 0x61, 0x5f
        /*0052*/ 	.byte	0x74, 0x6d, 0x61, 0x5f, 0x67, 0x6d, 0x6d, 0x61, 0x5f, 0x73, 0x73, 0x5f, 0x77, 0x61, 0x72, 0x70
        /*0062*/ 	.byte	0x73, 0x70, 0x65, 0x63, 0x69, 0x61, 0x6c, 0x69, 0x7a, 0x65, 0x64, 0x2e, 0x68, 0x70, 0x70, 0x00
	.type		__unnamed_1,@object
	.size		__unnamed_1,(.L_0 - __unnamed_1)
__unnamed_1:
        /*0072*/ 	.byte	0x76, 0x6f, 0x69, 0x64, 0x20, 0x63, 0x75, 0x74, 0x6c, 0x61, 0x73, 0x73, 0x3a, 0x3a, 0x67, 0x65
        /* <DEDUP_REMOVED lines=172> */
        /*0b42*/ 	.byte	0x6e, 0x74, 0x69, 0x74, 0x79, 0x5d, 0x00
.L_0:


//--------------------- .nv.shared._ZN7cutlass13device_kernelINS_4gemm6kernel13GemmUniversalIN4cute5tupleIJiiiiEEENS1_10collective13CollectiveMmaINS1_34MainloopSm90TmaGmmaWarpSpecializedILi37ENS5_IJNS4_1CILi2EEENSA_ILi1EEESC_EEENS1_35KernelTmaWarpSpecializedCooperativeEEENS5_IJNSA_ILi128EEENSA_ILi64EEENSA_ILi32EEEEEEaNS5_IJlSC_lEEEaSK_NS4_8TiledMMAINS4_8MMA_AtomIJNS4_4SM904GMMA26MMA_64x64x32_S32S8S8_SS_TNEEEENS4_6LayoutISD_NS5_IJSC_NSA_ILi0EEESS_EEEEENS5_IJNS4_10UnderscoreESV_SV_EEEEENS4_13SM90_TMA_LOADENS4_14ComposedLayoutINS4_7SwizzleILi1ELi4ELi3EEENS4_18smem_ptr_flag_bitsILi8EEENSR_INS5_IJNSA_ILi8EEESI_EEENS5_IJSI_SC_EEEEEEEvNS4_8identityENS4_23SM90_TMA_LOAD_MULTICASTES18_vS19_EENS_8epilogue10collective6detail29Sm90TmaWarpSpecializedAdapterINS1D_15DefaultEpilogueIaSK_SK_NS1C_6thread17LinearCombinationIaLi1EiiLNS1H_9ScaleType4KindE0ELNS_15FloatRoundStyleE2EaEENS1_15EpilogueDefaultEEEEEvvEEEEvNT_6ParamsE --------------------------
	.section	.nv.shared._ZN7cutlass13device_kernelINS_4gemm6kernel13GemmUniversalIN4cute5tupleIJiiiiEEENS1_10collective13CollectiveMmaINS1_34MainloopSm90TmaGmmaWarpSpecializedILi37ENS5_IJNS4_1CILi2EEENSA_ILi1EEESC_EEENS1_35KernelTmaWarpSpecializedCooperativeEEENS5_IJNSA_ILi128EEENSA_ILi64EEENSA_ILi32EEEEEEaNS5_IJlSC_lEEEaSK_NS4_8TiledMMAINS4_8MMA_AtomIJNS4_4SM904GMMA26MMA_64x64x32_S32S8S8_SS_TNEEEENS4_6LayoutISD_NS5_IJSC_NSA_ILi0EEESS_EEEEENS5_IJNS4_10UnderscoreESV_SV_EEEEENS4_13SM90_TMA_LOADENS4_14ComposedLayoutINS4_7SwizzleILi1ELi4ELi3EEENS4_18smem_ptr_flag_bitsILi8EEENSR_INS5_IJNSA_ILi8EEESI_EEENS5_IJSI_SC_EEEEEEEvNS4_8identityENS4_23SM90_TMA_LOAD_MULTICASTES18_vS19_EENS_8epilogue10collective6detail29Sm90TmaWarpSpecializedAdapterINS1D_15DefaultEpilogueIaSK_SK_NS1C_6thread17LinearCombinationIaLi1EiiLNS1H_9ScaleType4KindE0ELNS_15FloatRoundStyleE2EaEENS1_15EpilogueDefaultEEEEEvvEEEEvNT_6ParamsE,"aw",@nobits
	.sectionflags	@""
	.align	16
	.zero		1024


//--------------------- .nv.shared.reserved.0     --------------------------
	.section	.nv.shared.reserved.0,"aw",@nobits
	.weak		__nv_reservedSMEM_offset_0_alias
	.size		__nv_reservedSMEM_offset_0_alias, 0, 0
	.other		__nv_reservedSMEM_offset_0_alias,@"STO_CUDA_RESERVED_SHARED STV_DEFAULT"
__nv_reservedSMEM_offset_0_alias:
	.zero		0


//--------------------- .nv.global                --------------------------
	.section	.nv.global,"aw",@nobits
.nv.global:
	.type		_ZN40_INTERNAL_f3958f2f_4_k_cu_1e552466_167324cute1_E,@object
	.size		_ZN40_INTERNAL_f3958f2f_4_k_cu_1e552466_167324cute1_E,(_ZN40_INTERNAL_f3958f2f_4_k_cu_1e552466_167324cuda3std3__45__cpo6cbeginE - _ZN40_INTERNAL_f3958f2f_4_k_cu_1e552466_167324cute1_E)
_ZN40_INTERNAL_f3958f2f_4_k_cu_1e552466_167324cute1_E:
	.zero		1
	.type		_ZN40_INTERNAL_f3958f2f_4_k_cu_1e552466_167324cuda3std3__45__cpo6cbeginE,@object
	.size		_ZN40_INTERNAL_f3958f2f_4_k_cu_1e552466_167324cuda3std3__45__cpo6cbeginE,(_ZN40_INTERNAL_f3958f2f_4_k_cu_1e552466_167324cuda3std3__48in_placeE - _ZN40_INTERNAL_f3958f2f_4_k_cu_1e552466_167324cuda3std3__45__cpo6cbeginE)
_ZN40_INTERNAL_f3958f2f_4_k_cu_1e552466_167324cuda3std3__45__cpo6cbeginE:
	.zero		1
	.type		_ZN40_INTERNAL_f3958f2f_4_k_cu_1e552466_167324cuda3std3__48in_placeE,@object
	.size		_ZN40_INTERNAL_f3958f2f_4_k_cu_1e552466_167324cuda3std3__48in_placeE,(_ZN40_INTERNAL_f3958f2f_4_k_cu_1e552466_167324cuda3std6ranges3__45__cpo9iter_moveE - _ZN40_INTERNAL_f3958f2f_4_k_cu_1e552466_167324cuda3std3__48in_placeE)
_ZN40_INTERNAL_f3958f2f_4_k_cu_1e552466_167324cuda3std3__48in_placeE:
	.zero		1
	.type		_ZN40_INTERNAL_f3958f2f_4_k_cu_1e552466_167324cuda3std6ranges3__45__cpo9iter_moveE,@object
	.size		_ZN40_INTERNAL_f3958f2f_4_k_cu_1e552466_167324cuda3std6ranges3__45__cpo9iter_moveE,(_ZN40_INTERNAL_f3958f2f_4_k_cu_1e552466_167324cuda3std3__45__cpo5beginE - _ZN40_INTERNAL_f3958f2f_4_k_cu_1e552466_167324cuda3std6ranges3__45__cpo9iter_moveE)
_ZN40_INTERNAL_f3958f2f_4_k_cu_1e552466_167324cuda3std6ranges3__45__cpo9iter_moveE:
	.zero		1
	.type		_ZN40_INTERNAL_f3958f2f_4_k_cu_1e552466_167324cuda3std3__45__cpo5beginE,@object
	.size		_ZN40_INTERNAL_f3958f2f_4_k_cu_1e552466_167324cuda3std3__45__cpo5beginE,(_ZN40_INTERNAL_f3958f2f_4_k_cu_1e552466_167324cuda3std3__442_GLOBAL__N__f3958f2f_4_k_cu_1e552466_167326ignoreE - _ZN40_INTERNAL_f3958f2f_4_k_cu_1e552466_167324cuda3std3__45__cpo5beginE)
_ZN40_INTERNAL_f3958f2f_4_k_cu_1e552466_167324cuda3std3__45__cpo5beginE:
	.zero		1
	.type		_ZN40_INTERNAL_f3958f2f_4_k_cu_1e552466_167324cuda3std3__442_GLOBAL__N__f3958f2f_4_k_cu_1e552466_167326ignoreE,@object
	.size		_ZN40_INTERNAL_f3958f2f_4_k_cu_1e552466_167324cuda3std3__442_GLOBAL__N__f3958f2f_4_k_cu_1e552466_167326ignoreE,(_ZN40_INTERNAL_f3958f2f_4_k_cu_1e552466_167324cute7productE - _ZN40_INTERNAL_f3958f2f_4_k_cu_1e552466_167324cuda3std3__442_GLOBAL__N__f3958f2f_4_k_cu_1e552466_167326ignoreE)
_ZN40_INTERNAL_f3958f2f_4_k_cu_1e552466_167324cuda3std3__442_GLOBAL__N__f3958f2f_4_k_cu_1e552466_167326ignoreE:
	.zero		1
	.type		_ZN40_INTERNAL_f3958f2f_4_k_cu_1e552466_167324cute7productE,@object
	.size		_ZN40_INTERNAL_f3958f2f_4_k_cu_1e552466_167324cute7productE,(_ZN40_INTERNAL_f3958f2f_4_k_cu_1e552466_167324cuda3std3__45__cpo3endE - _ZN40_INTERNAL_f3958f2f_4_k_cu_1e552466_167324cute7productE)
_ZN40_INTERNAL_f3958f2f_4_k_cu_1e552466_167324cute7productE:
	.zero		1
	.type		_ZN40_INTERNAL_f3958f2f_4_k_cu_1e552466_167324cuda3std3__45__cpo3endE,@object
	.size		_ZN40_INTERNAL_f3958f2f_4_k_cu_1e552466_167324cuda3std3__45__cpo3endE,(_ZN40_INTERNAL_f3958f2f_4_k_cu_1e552466_167324cuda3std3__419piecewise_constructE - _ZN40_INTERNAL_f3958f2f_4_k_cu_1e552466_167324cuda3std3__45__cpo3endE)
_ZN40_INTERNAL_f3958f2f_4_k_cu_1e552466_167324cuda3std3__45__cpo3endE:
	.zero		1
	.type		_ZN40_INTERNAL_f3958f2f_4_k_cu_1e552466_167324cuda3std3__419piecewise_constructE,@object
	.size		_ZN40_INTERNAL_f3958f2f_4_k_cu_1e552466_167324cuda3std3__419piecewise_constructE,(_ZN40_INTERNAL_f3958f2f_4_k_cu_1e552466_167324cuda3std3__45__cpo4cendE - _ZN40_INTERNAL_f3958f2f_4_k_cu_1e552466_167324cuda3std3__419piecewise_constructE)
_ZN40_INTERNAL_f3958f2f_4_k_cu_1e552466_167324cuda3std3__419piecewise_constructE:
	.zero		1
	.type		_ZN40_INTERNAL_f3958f2f_4_k_cu_1e552466_167324cuda3std3__45__cpo4cendE,@object
	.size		_ZN40_INTERNAL_f3958f2f_4_k_cu_1e552466_167324cuda3std3__45__cpo4cendE,(_ZN40_INTERNAL_f3958f2f_4_k_cu_1e552466_167324cuda3std6ranges3__45__cpo4swapE - _ZN40_INTERNAL_f3958f2f_4_k_cu_1e552466_167324cuda3std3__45__cpo4cendE)
_ZN40_INTERNAL_f3958f2f_4_k_cu_1e552466_167324cuda3std3__45__cpo4cendE:
	.zero		1
	.type		_ZN40_INTERNAL_f3958f2f_4_k_cu_1e552466_167324cuda3std6ranges3__45__cpo4swapE,@object
	.size		_ZN40_INTERNAL_f3958f2f_4_k_cu_1e552466_167324cuda3std6ranges3__45__cpo4swapE,(.L_8 - _ZN40_INTERNAL_f3958f2f_4_k_cu_1e552466_167324cuda3std6ranges3__45__cpo4swapE)
_ZN40_INTERNAL_f3958f2f_4_k_cu_1e552466_167324cuda3std6ranges3__45__cpo4swapE:
	.zero		1
.L_8:


//--------------------- .nv.constant0._ZN7cutlass13device_kernelINS_4gemm6kernel13GemmUniversalIN4cute5tupleIJiiiiEEENS1_10collective13CollectiveMmaINS1_34MainloopSm90TmaGmmaWarpSpecializedILi37ENS5_IJNS4_1CILi2EEENSA_ILi1EEESC_EEENS1_35KernelTmaWarpSpecializedCooperativeEEENS5_IJNSA_ILi128EEENSA_ILi64EEENSA_ILi32EEEEEEaNS5_IJlSC_lEEEaSK_NS4_8TiledMMAINS4_8MMA_AtomIJNS4_4SM904GMMA26MMA_64x64x32_S32S8S8_SS_TNEEEENS4_6LayoutISD_NS5_IJSC_NSA_ILi0EEESS_EEEEENS5_IJNS4_10UnderscoreESV_SV_EEEEENS4_13SM90_TMA_LOADENS4_14ComposedLayoutINS4_7SwizzleILi1ELi4ELi3EEENS4_18smem_ptr_flag_bitsILi8EEENSR_INS5_IJNSA_ILi8EEESI_EEENS5_IJSI_SC_EEEEEEEvNS4_8identityENS4_23SM90_TMA_LOAD_MULTICASTES18_vS19_EENS_8epilogue10collective6detail29Sm90TmaWarpSpecializedAdapterINS1D_15DefaultEpilogueIaSK_SK_NS1C_6thread17LinearCombinationIaLi1EiiLNS1H_9ScaleType4KindE0ELNS_15FloatRoundStyleE2EaEENS1_15EpilogueDefaultEEEEEvvEEEEvNT_6ParamsE --------------------------
	.section	.nv.constant0._ZN7cutlass13device_kernelINS_4gemm6kernel13GemmUniversalIN4cute5tupleIJiiiiEEENS1_10collective13CollectiveMmaINS1_34MainloopSm90TmaGmmaWarpSpecializedILi37ENS5_IJNS4_1CILi2EEENSA_ILi1EEESC_EEENS1_35KernelTmaWarpSpecializedCooperativeEEENS5_IJNSA_ILi128EEENSA_ILi64EEENSA_ILi32EEEEEEaNS5_IJlSC_lEEEaSK_NS4_8TiledMMAINS4_8MMA_AtomIJNS4_4SM904GMMA26MMA_64x64x32_S32S8S8_SS_TNEEEENS4_6LayoutISD_NS5_IJSC_NSA_ILi0EEESS_EEEEENS5_IJNS4_10UnderscoreESV_SV_EEEEENS4_13SM90_TMA_LOADENS4_14ComposedLayoutINS4_7SwizzleILi1ELi4ELi3EEENS4_18smem_ptr_flag_bitsILi8EEENSR_INS5_IJNSA_ILi8EEESI_EEENS5_IJSI_SC_EEEEEEEvNS4_8identityENS4_23SM90_TMA_LOAD_MULTICASTES18_vS19_EENS_8epilogue10collective6detail29Sm90TmaWarpSpecializedAdapterINS1D_15DefaultEpilogueIaSK_SK_NS1C_6thread17LinearCombinationIaLi1EiiLNS1H_9ScaleType4KindE0ELNS_15FloatRoundStyleE2EaEENS1_15EpilogueDefaultEEEEEvvEEEEvNT_6ParamsE,"a",@progbits
	.sectionflags	@""
	.align	4
.nv.constant0._ZN7cutlass13device_kernelINS_4gemm6kernel13GemmUniversalIN4cute5tupleIJiiiiEEENS1_10collective13CollectiveMmaINS1_34MainloopSm90TmaGmmaWarpSpecializedILi37ENS5_IJNS4_1CILi2EEENSA_ILi1EEESC_EEENS1_35KernelTmaWarpSpecializedCooperativeEEENS5_IJNSA_ILi128EEENSA_ILi64EEENSA_ILi32EEEEEEaNS5_IJlSC_lEEEaSK_NS4_8TiledMMAINS4_8MMA_AtomIJNS4_4SM904GMMA26MMA_64x64x32_S32S8S8_SS_TNEEEENS4_6LayoutISD_NS5_IJSC_NSA_ILi0EEESS_EEEEENS5_IJNS4_10UnderscoreESV_SV_EEEEENS4_13SM90_TMA_LOADENS4_14ComposedLayoutINS4_7SwizzleILi1ELi4ELi3EEENS4_18smem_ptr_flag_bitsILi8EEENSR_INS5_IJNSA_ILi8EEESI_EEENS5_IJSI_SC_EEEEEEEvNS4_8identityENS4_23SM90_TMA_LOAD_MULTICASTES18_vS19_EENS_8epilogue10collective6detail29Sm90TmaWarpSpecializedAdapterINS1D_15DefaultEpilogueIaSK_SK_NS1C_6thread17LinearCombinationIaLi1EiiLNS1H_9ScaleType4KindE0ELNS_15FloatRoundStyleE2EaEENS1_15EpilogueDefaultEEEEEvvEEEEvNT_6ParamsE:
	.zero		1664


//--------------------- SYMBOLS --------------------------

	.type		.nv.reservedSmem.offset0,@object
	.size		.nv.reservedSmem.offset0,0x4
	.type		__assertfail,@function
